	.target	sm_90a

	.elftype	@"ET_EXEC"


//--------------------- .note.nv.tkinfo           --------------------------
	.section	.note.nv.tkinfo,"",@"SHT_NOTE"
	.sectionflags	@"SHF_NOTE_NV_TKINFO"
	.tkinfo
        /*0018*/ 	.word	0x00000002
        /*0030*/ 	.string	""
        /*0030*/ 	.string	"ptxas"
        /*0030*/ 	.string	"Cuda compilation tools, release 13.0, V13.0.88"
        /*0030*/ 	.string	"Build cuda_13.0.r13.0/compiler.36424714_0"
        /*0030*/ 	.string	"-arch sm_90a -m 64 "



//--------------------- .note.nv.cuinfo           --------------------------
	.section	.note.nv.cuinfo,"",@"SHT_NOTE"
	.sectionflags	@"SHF_NOTE_NV_CUINFO"
        /*0018*/ 	.short	0x0002
        /*001a*/ 	.short	0x005a
        /*001c*/ 	.short	0x0082
	.zero		2


//--------------------- .nv.info                  --------------------------
	.section	.nv.info,"",@"SHT_CUDA_INFO"
	.align	4


	//----- nvinfo : EIATTR_REGCOUNT
	.align		4
        /*0000*/ 	.byte	0x04, 0x2f
        /*0002*/ 	.short	(.L_15 - .L_14)
	.align		4
.L_14:
        /*0004*/ 	.word	index@(_ZN7cutlass13device_kernelINS_4gemm6kernel13GemmUniversalIN4cute5tupleIJiiiiEEENS1_10collective13CollectiveMmaINS1_34MainloopSm90TmaGmmaWarpSpecializedILi3ENS5_IJNS4_1CILi1EEESB_SB_EEENS1_35KernelTmaWarpSpecializedCooperativeEEENS5_IJNSA_ILi128EEESF_NSA_ILi32EEEEEENS_6half_tENS5_IJlSB_lEEESI_SJ_NS4_8TiledMMAINS4_8MMA_AtomIJNS4_4SM904GMMA26MMA_64x128x16_F32F16F16_SSILNSN_5MajorE0ELSP_0ELNSN_7ScaleInE1ELSQ_1EEEEEENS4_6LayoutINS5_IJNSA_ILi2EEESB_SB_EEENS5_IJSB_NSA_ILi0EEESW_EEEEENS5_IJNS4_10UnderscoreESZ_SZ_EEEEENS4_13SM90_TMA_LOADENS4_14ComposedLayoutINS4_7SwizzleILi2ELi4ELi3EEENS4_18smem_ptr_flag_bitsILi16EEENST_INS5_IJNSA_ILi8EEESG_EEENS5_IJSG_SB_EEEEEEEvNS4_8identityES12_S1C_vS1D_EENS_8epilogue10collective6detail29Sm90TmaWarpSpecializedAdapterINS1G_15DefaultEpilogueISI_SJ_SJ_NS1F_6thread17LinearCombinationISI_Li1EffLNS1K_9ScaleType4KindE0ELNS_15FloatRoundStyleE2ESI_EENS1_15EpilogueDefaultEEEEEvvEEEEvNT_6ParamsE)
        /*0008*/ 	.word	0x000000a8


	//----- nvinfo : EIATTR_FRAME_SIZE
	.align		4
.L_15:
        /*000c*/ 	.byte	0x04, 0x11
        /*000e*/ 	.short	(.L_17 - .L_16)
	.align		4
.L_16:
        /*0010*/ 	.word	index@(_ZN7cutlass13device_kernelINS_4gemm6kernel13GemmUniversalIN4cute5tupleIJiiiiEEENS1_10collective13CollectiveMmaINS1_34MainloopSm90TmaGmmaWarpSpecializedILi3ENS5_IJNS4_1CILi1EEESB_SB_EEENS1_35KernelTmaWarpSpecializedCooperativeEEENS5_IJNSA_ILi128EEESF_NSA_ILi32EEEEEENS_6half_tENS5_IJlSB_lEEESI_SJ_NS4_8TiledMMAINS4_8MMA_AtomIJNS4_4SM904GMMA26MMA_64x128x16_F32F16F16_SSILNSN_5MajorE0ELSP_0ELNSN_7ScaleInE1ELSQ_1EEEEEENS4_6LayoutINS5_IJNSA_ILi2EEESB_SB_EEENS5_IJSB_NSA_ILi0EEESW_EEEEENS5_IJNS4_10UnderscoreESZ_SZ_EEEEENS4_13SM90_TMA_LOADENS4_14ComposedLayoutINS4_7SwizzleILi2ELi4ELi3EEENS4_18smem_ptr_flag_bitsILi16EEENST_INS5_IJNSA_ILi8EEESG_EEENS5_IJSG_SB_EEEEEEEvNS4_8identityES12_S1C_vS1D_EENS_8epilogue10collective6detail29Sm90TmaWarpSpecializedAdapterINS1G_15DefaultEpilogueISI_SJ_SJ_NS1F_6thread17LinearCombinationISI_Li1EffLNS1K_9ScaleType4KindE0ELNS_15FloatRoundStyleE2ESI_EENS1_15EpilogueDefaultEEEEEvvEEEEvNT_6ParamsE)
        /*0014*/ 	.word	0x00000000


	//----- nvinfo : EIATTR_MIN_STACK_SIZE
	.align		4
.L_17:
        /*0018*/ 	.byte	0x04, 0x12
        /*001a*/ 	.short	(.L_19 - .L_18)
	.align		4
.L_18:
        /*001c*/ 	.word	index@(_ZN7cutlass13device_kernelINS_4gemm6kernel13GemmUniversalIN4cute5tupleIJiiiiEEENS1_10collective13CollectiveMmaINS1_34MainloopSm90TmaGmmaWarpSpecializedILi3ENS5_IJNS4_1CILi1EEESB_SB_EEENS1_35KernelTmaWarpSpecializedCooperativeEEENS5_IJNSA_ILi128EEESF_NSA_ILi32EEEEEENS_6half_tENS5_IJlSB_lEEESI_SJ_NS4_8TiledMMAINS4_8MMA_AtomIJNS4_4SM904GMMA26MMA_64x128x16_F32F16F16_SSILNSN_5MajorE0ELSP_0ELNSN_7ScaleInE1ELSQ_1EEEEEENS4_6LayoutINS5_IJNSA_ILi2EEESB_SB_EEENS5_IJSB_NSA_ILi0EEESW_EEEEENS5_IJNS4_10UnderscoreESZ_SZ_EEEEENS4_13SM90_TMA_LOADENS4_14ComposedLayoutINS4_7SwizzleILi2ELi4ELi3EEENS4_18smem_ptr_flag_bitsILi16EEENST_INS5_IJNSA_ILi8EEESG_EEENS5_IJSG_SB_EEEEEEEvNS4_8identityES12_S1C_vS1D_EENS_8epilogue10collective6detail29Sm90TmaWarpSpecializedAdapterINS1G_15DefaultEpilogueISI_SJ_SJ_NS1F_6thread17LinearCombinationISI_Li1EffLNS1K_9ScaleType4KindE0ELNS_15FloatRoundStyleE2ESI_EENS1_15EpilogueDefaultEEEEEvvEEEEvNT_6ParamsE)
        /*0020*/ 	.word	0x00000000
.L_19:


//--------------------- .nv.compat                --------------------------
	.section	.nv.compat,"",@"SHT_CUDA_COMPAT_INFO"
	.align	4
        /*0000*/ 	.byte	0x02, 0x09, 0x01, 0x00, 0x02, 0x02, 0x04, 0x00, 0x02, 0x05, 0x05, 0x00, 0x03, 0x07, 0x01, 0x01
        /*0010*/ 	.byte	0x02, 0x03, 0x01, 0x00, 0x02, 0x06, 0x01, 0x00, 0x04, 0x0b, 0x08, 0x00, 0x00, 0x00, 0x00, 0x00
        /*0020*/ 	.byte	0x00, 0x00, 0x00, 0x00


//--------------------- .nv.info._ZN7cutlass13device_kernelINS_4gemm6kernel13GemmUniversalIN4cute5tupleIJiiiiEEENS1_10collective13CollectiveMmaINS1_34MainloopSm90TmaGmmaWarpSpecializedILi3ENS5_IJNS4_1CILi1EEESB_SB_EEENS1_35KernelTmaWarpSpecializedCooperativeEEENS5_IJNSA_ILi128EEESF_NSA_ILi32EEEEEENS_6half_tENS5_IJlSB_lEEESI_SJ_NS4_8TiledMMAINS4_8MMA_AtomIJNS4_4SM904GMMA26MMA_64x128x16_F32F16F16_SSILNSN_5MajorE0ELSP_0ELNSN_7ScaleInE1ELSQ_1EEEEEENS4_6LayoutINS5_IJNSA_ILi2EEESB_SB_EEENS5_IJSB_NSA_ILi0EEESW_EEEEENS5_IJNS4_10UnderscoreESZ_SZ_EEEEENS4_13SM90_TMA_LOADENS4_14ComposedLayoutINS4_7SwizzleILi2ELi4ELi3EEENS4_18smem_ptr_flag_bitsILi16EEENST_INS5_IJNSA_ILi8EEESG_EEENS5_IJSG_SB_EEEEEEEvNS4_8identityES12_S1C_vS1D_EENS_8epilogue10collective6detail29Sm90TmaWarpSpecializedAdapterINS1G_15DefaultEpilogueISI_SJ_SJ_NS1F_6thread17LinearCombinationISI_Li1EffLNS1K_9ScaleType4KindE0ELNS_15FloatRoundStyleE2ESI_EENS1_15EpilogueDefaultEEEEEvvEEEEvNT_6ParamsE --------------------------
	.section	.nv.info._ZN7cutlass13device_kernelINS_4gemm6kernel13GemmUniversalIN4cute5tupleIJiiiiEEENS1_10collective13CollectiveMmaINS1_34MainloopSm90TmaGmmaWarpSpecializedILi3ENS5_IJNS4_1CILi1EEESB_SB_EEENS1_35KernelTmaWarpSpecializedCooperativeEEENS5_IJNSA_ILi128EEESF_NSA_ILi32EEEEEENS_6half_tENS5_IJlSB_lEEESI_SJ_NS4_8TiledMMAINS4_8MMA_AtomIJNS4_4SM904GMMA26MMA_64x128x16_F32F16F16_SSILNSN_5MajorE0ELSP_0ELNSN_7ScaleInE1ELSQ_1EEEEEENS4_6LayoutINS5_IJNSA_ILi2EEESB_SB_EEENS5_IJSB_NSA_ILi0EEESW_EEEEENS5_IJNS4_10UnderscoreESZ_SZ_EEEEENS4_13SM90_TMA_LOADENS4_14ComposedLayoutINS4_7SwizzleILi2ELi4ELi3EEENS4_18smem_ptr_flag_bitsILi16EEENST_INS5_IJNSA_ILi8EEESG_EEENS5_IJSG_SB_EEEEEEEvNS4_8identityES12_S1C_vS1D_EENS_8epilogue10collective6detail29Sm90TmaWarpSpecializedAdapterINS1G_15DefaultEpilogueISI_SJ_SJ_NS1F_6thread17LinearCombinationISI_Li1EffLNS1K_9ScaleType4KindE0ELNS_15FloatRoundStyleE2ESI_EENS1_15EpilogueDefaultEEEEEvvEEEEvNT_6ParamsE,"",@"SHT_CUDA_INFO"
	.sectionflags	@""
	.align	4


	//----- nvinfo : EIATTR_CUDA_API_VERSION
	.align		4
        /*0000*/ 	.byte	0x04, 0x37
        /*0002*/ 	.short	(.L_21 - .L_20)
.L_20:
        /*0004*/ 	.word	0x00000082


	//----- nvinfo : EIATTR_KPARAM_INFO
	.align		4
.L_21:
        /*0008*/ 	.byte	0x04, 0x17
        /*000a*/ 	.short	(.L_23 - .L_22)
.L_22:
        /*000c*/ 	.word	0x00000000
        /*0010*/ 	.short	0x0000
        /*0012*/ 	.short	0x0070
        /*0014*/ 	.byte	0x00, 0xf0, 0x01, 0x10


	//----- nvinfo : EIATTR_SPARSE_MMA_MASK
	.align		4
.L_23:
        /*0018*/ 	.byte	0x03, 0x50
        /*001a*/ 	.short	0x0000


	//----- nvinfo : EIATTR_MAXREG_COUNT
	.align		4
        /*001c*/ 	.byte	0x03, 0x1b
        /*001e*/ 	.short	0x00a8


	//----- nvinfo : EIATTR_NUM_BARRIERS
	.align		4
        /*0020*/ 	.byte	0x02, 0x4c
        /*0022*/ 	.byte	0x01
	.zero		1


	//----- nvinfo : EIATTR_EXTERNS
	.align		4
        /*0024*/ 	.byte	0x04, 0x0f
        /*0026*/ 	.short	(.L_25 - .L_24)


	//   ....[0]....
	.align		4
.L_24:
        /*0028*/ 	.word	index@(__assertfail)


	//----- nvinfo : EIATTR_MERCURY_ISA_VERSION
	.align		4
.L_25:
        /*002c*/ 	.byte	0x03, 0x5f
        /*002e*/ 	.short	0x0101


	//----- nvinfo : EIATTR_INT_WARP_WIDE_INSTR_OFFSETS
	.align		4
        /*0030*/ 	.byte	0x04, 0x31
        /*0032*/ 	.short	(.L_27 - .L_26)


	//   ....[0]....
.L_26:
        /*0034*/ 	.word	0x00000390


	//   ....[1]....
        /*0038*/ 	.word	0x000003c0


	//   ....[2]....
        /*003c*/ 	.word	0x000004a0


	//----- nvinfo : EIATTR_COOP_GROUP_MASK_REGIDS
	.align		4
.L_27:
        /*0040*/ 	.byte	0x04, 0x29
        /*0042*/ 	.short	(.L_29 - .L_28)


	//   ....[0]....
.L_28:
        /*0044*/ 	.word	0xffffffff


	//   ....[1]....
        /*0048*/ 	.word	0xffffffff


	//   ....[2]....
        /*004c*/ 	.word	0xffffffff


	//   ....[3]....
        /*0050*/ 	.word	0xffffffff


	//   ....[4]....
        /*0054*/ 	.word	0xffffffff


	//----- nvinfo : EIATTR_COOP_GROUP_INSTR_OFFSETS
	.align		4
.L_29:
        /*0058*/ 	.byte	0x04, 0x28
        /*005a*/ 	.short	(.L_31 - .L_30)


	//   ....[0]....
.L_30:
        /*005c*/ 	.word	0x00000060


	//   ....[1]....
        /*0060*/ 	.word	0x00000070


	//   ....[2]....
        /*0064*/ 	.word	0x00000130


	//   ....[3]....
        /*0068*/ 	.word	0x000002a0


	//   ....[4]....
        /*006c*/ 	.word	0x00000f50


	//----- nvinfo : EIATTR_REG_RECONFIG
	.align		4
.L_31:
        /*0070*/ 	.byte	0x01, 0x54
	.zero		2


	//----- nvinfo : EIATTR_SYSCALL_OFFSETS
	.align		4
        /*0074*/ 	.byte	0x04, 0x46
        /*0076*/ 	.short	(.L_33 - .L_32)


	//   ....[0]....
.L_32:
        /*0078*/ 	.word	0x00001110


	//----- nvinfo : EIATTR_MBARRIER_INSTR_OFFSETS
	.align		4
.L_33:
        /*007c*/ 	.byte	0x04, 0x39
        /*007e*/ 	.short	(.L_35 - .L_34)


	//   ....[0]....
.L_34:
        /*0080*/ 	.word	0x00000230
        /*0084*/ 	.word	0x000000ff
        /*0088*/ 	.word	0x00000000
        /*008c*/ 	.short	0x0100
        /*008e*/ 	.byte	0x08
	.zero		1


	//   ....[1]....
        /*0090*/ 	.word	0x00000240
        /*0094*/ 	.word	0x000000ff
        /*0098*/ 	.word	0x00000018
        /*009c*/ 	.short	0x0100
        /*009e*/ 	.byte	0x08
	.zero		1


	//   ....[2]....
        /*00a0*/ 	.word	0x00000250
        /*00a4*/ 	.word	0x000000ff
        /*00a8*/ 	.word	0x00000008
        /*00ac*/ 	.short	0x0100
        /*00ae*/ 	.byte	0x08
	.zero		1


	//   ....[3]....
        /*00b0*/ 	.word	0x00000260
        /*00b4*/ 	.word	0x000000ff
        /*00b8*/ 	.word	0x00000020
        /*00bc*/ 	.short	0x0100
        /*00be*/ 	.byte	0x08
	.zero		1


	//   ....[4]....
        /*00c0*/ 	.word	0x00000270
        /*00c4*/ 	.word	0x000000ff
        /*00c8*/ 	.word	0x00000010
        /*00cc*/ 	.short	0x0100
        /*00ce*/ 	.byte	0x08
	.zero		1


	//   ....[5]....
        /*00d0*/ 	.word	0x00000280
        /*00d4*/ 	.word	0x000000ff
        /*00d8*/ 	.word	0x00000028
        /*00dc*/ 	.short	0x0100
        /*00de*/ 	.byte	0x08
	.zero		1


	//   ....[6]....
        /*00e0*/ 	.word	0x00000510
        /*00e4*/ 	.word	0x000000ff
        /*00e8*/ 	.word	0x00000040
        /*00ec*/ 	.short	0x0100
        /*00ee*/ 	.byte	0x06
	.zero		1


	//   ....[7]....
        /*00f0*/ 	.word	0x00000570
        /*00f4*/ 	.word	0x000000ff
        /*00f8*/ 	.word	0x00000048
        /*00fc*/ 	.short	0x0100
        /*00fe*/ 	.byte	0x06
	.zero		1


	//   ....[8]....
        /*0100*/ 	.word	0x00001190
        /*0104*/ 	.word	0x00000003
        /*0108*/ 	.word	0x00000000
        /*010c*/ 	.short	0x010a
        /*010e*/ 	.byte	0x3f
	.zero		1


	//   ....[9]....
        /*0110*/ 	.word	0x000011d0
        /*0114*/ 	.word	0x00000003
        /*0118*/ 	.word	0x00000000
        /*011c*/ 	.short	0x010a
        /*011e*/ 	.byte	0x3f
	.zero		1


	//   ....[10]....
        /*0120*/ 	.word	0x00001470
        /*0124*/ 	.word	0x000000ff
        /*0128*/ 	.word	0x00000000
        /*012c*/ 	.short	0x010a
        /*012e*/ 	.byte	0x04
	.zero		1


	//   ....[11]....
        /*0130*/ 	.word	0x000014b0
        /*0134*/ 	.word	0x000000ff
        /*0138*/ 	.word	0x00000000
        /*013c*/ 	.short	0x010a
        /*013e*/ 	.byte	0x04
	.zero		1


	//   ....[12]....
        /*0140*/ 	.word	0x00001610
        /*0144*/ 	.word	0x000000ff
        /*0148*/ 	.word	0x00000000
        /*014c*/ 	.short	0x0101
        /*014e*/ 	.byte	0x04
	.zero		1


	//   ....[13]....
        /*0150*/ 	.word	0x00001810
        /*0154*/ 	.word	0x000000ff
        /*0158*/ 	.word	0x00000000
        /*015c*/ 	.short	0x0101
        /*015e*/ 	.byte	0x06
	.zero		1


	//   ....[14]....
        /*0160*/ 	.word	0x00006ba0
        /*0164*/ 	.word	0x0000000e
        /*0168*/ 	.word	0x00000018
        /*016c*/ 	.short	0x010a
        /*016e*/ 	.byte	0x3f
	.zero		1


	//   ....[15]....
        /*0170*/ 	.word	0x00006f00
        /*0174*/ 	.word	0x00000006
        /*0178*/ 	.word	0x00000048
        /*017c*/ 	.short	0x0101
        /*017e*/ 	.byte	0x3f
	.zero		1


	//   ....[16]....
        /*0180*/ 	.word	0x00007630
        /*0184*/ 	.word	0x00000007
        /*0188*/ 	.word	0x00000000
        /*018c*/ 	.short	0x010a
        /*018e*/ 	.byte	0x3f
	.zero		1


	//   ....[17]....
        /*0190*/ 	.word	0x000076b0
        /*0194*/ 	.word	0x00000009
        /*0198*/ 	.word	0x00000000
        /*019c*/ 	.short	0x010a
        /*019e*/ 	.byte	0x3f
	.zero		1


	//   ....[18]....
        /*01a0*/ 	.word	0x00007740
        /*01a4*/ 	.word	0x00000003
        /*01a8*/ 	.word	0x00000000
        /*01ac*/ 	.short	0x010a
        /*01ae*/ 	.byte	0x3f
	.zero		1


	//   ....[19]....
        /*01b0*/ 	.word	0x000077a0
        /*01b4*/ 	.word	0x00000003
        /*01b8*/ 	.word	0x00000000
        /*01bc*/ 	.short	0x010a
        /*01be*/ 	.byte	0x3f
	.zero		1


	//   ....[20]....
        /*01c0*/ 	.word	0x00007800
        /*01c4*/ 	.word	0x00000004
        /*01c8*/ 	.word	0x00000000
        /*01cc*/ 	.short	0x010a
        /*01ce*/ 	.byte	0x3f
	.zero		1


	//   ....[21]....
        /*01d0*/ 	.word	0x000078d0
        /*01d4*/ 	.word	0x0000000e
        /*01d8*/ 	.word	0x00000018
        /*01dc*/ 	.short	0x010a
        /*01de*/ 	.byte	0x3f
	.zero		1


	//   ....[22]....
        /*01e0*/ 	.word	0x000079a0
        /*01e4*/ 	.word	0x00000007
        /*01e8*/ 	.word	0x00000000
        /*01ec*/ 	.short	0x010a
        /*01ee*/ 	.byte	0x3f
	.zero		1


	//   ....[23]....
        /*01f0*/ 	.word	0x000079f0
        /*01f4*/ 	.word	0x00000009
        /*01f8*/ 	.word	0x00000000
        /*01fc*/ 	.short	0x010a
        /*01fe*/ 	.byte	0x3f
	.zero		1


	//----- nvinfo : EIATTR_NUM_MBARRIERS
	.align		4
.L_35:
        /*0200*/ 	.byte	0x03, 0x38
        /*0202*/ 	.short	0x0008


	//----- nvinfo : EIATTR_EXIT_INSTR_OFFSETS
	.align		4
        /*0204*/ 	.byte	0x04, 0x1c
        /*0206*/ 	.short	(.L_37 - .L_36)


	//   ....[0]....
.L_36:
        /*0208*/ 	.word	0x000005c0


	//   ....[1]....
        /*020c*/ 	.word	0x00000e80


	//   ....[2]....
        /*0210*/ 	.word	0x00006210


	//   ....[3]....
        /*0214*/ 	.word	0x00006840


	//   ....[4]....
        /*0218*/ 	.word	0x00007790


	//----- nvinfo : EIATTR_MAX_THREADS
	.align		4
.L_37:
        /*021c*/ 	.byte	0x04, 0x05
        /*021e*/ 	.short	(.L_39 - .L_38)
.L_38:
        /*0220*/ 	.word	0x00000180
        /*0224*/ 	.word	0x00000001
        /*0228*/ 	.word	0x00000001


	//----- nvinfo : EIATTR_CRS_STACK_SIZE
	.align		4
.L_39:
        /*022c*/ 	.byte	0x04, 0x1e
        /*022e*/ 	.short	(.L_41 - .L_40)
.L_40:
        /*0230*/ 	.word	0x00000000


	//----- nvinfo : EIATTR_CBANK_PARAM_SIZE
	.align		4
.L_41:
        /*0234*/ 	.byte	0x03, 0x19
        /*0236*/ 	.short	0x0470


	//----- nvinfo : EIATTR_PARAM_CBANK
	.align		4
        /*0238*/ 	.byte	0x04, 0x0a
        /*023a*/ 	.short	(.L_43 - .L_42)
	.align		4
.L_42:
        /*023c*/ 	.word	index@(.nv.constant0._ZN7cutlass13device_kernelINS_4gemm6kernel13GemmUniversalIN4cute5tupleIJiiiiEEENS1_10collective13CollectiveMmaINS1_34MainloopSm90TmaGmmaWarpSpecializedILi3ENS5_IJNS4_1CILi1EEESB_SB_EEENS1_35KernelTmaWarpSpecializedCooperativeEEENS5_IJNSA_ILi128EEESF_NSA_ILi32EEEEEENS_6half_tENS5_IJlSB_lEEESI_SJ_NS4_8TiledMMAINS4_8MMA_AtomIJNS4_4SM904GMMA26MMA_64x128x16_F32F16F16_SSILNSN_5MajorE0ELSP_0ELNSN_7ScaleInE1ELSQ_1EEEEEENS4_6LayoutINS5_IJNSA_ILi2EEESB_SB_EEENS5_IJSB_NSA_ILi0EEESW_EEEEENS5_IJNS4_10UnderscoreESZ_SZ_EEEEENS4_13SM90_TMA_LOADENS4_14ComposedLayoutINS4_7SwizzleILi2ELi4ELi3EEENS4_18smem_ptr_flag_bitsILi16EEENST_INS5_IJNSA_ILi8EEESG_EEENS5_IJSG_SB_EEEEEEEvNS4_8identityES12_S1C_vS1D_EENS_8epilogue10collective6detail29Sm90TmaWarpSpecializedAdapterINS1G_15DefaultEpilogueISI_SJ_SJ_NS1F_6thread17LinearCombinationISI_Li1EffLNS1K_9ScaleType4KindE0ELNS_15FloatRoundStyleE2ESI_EENS1_15EpilogueDefaultEEEEEvvEEEEvNT_6ParamsE)
        /*0240*/ 	.short	0x0210
        /*0242*/ 	.short	0x0470


	//----- nvinfo : EIATTR_SW_WAR
	.align		4
.L_43:
        /*0244*/ 	.byte	0x04, 0x36
        /*0246*/ 	.short	(.L_45 - .L_44)
.L_44:
        /*0248*/ 	.word	0x00000008
.L_45:


//--------------------- .nv.callgraph             --------------------------
	.section	.nv.callgraph,"",@"SHT_CUDA_CALLGRAPH"
	.align	4
	.sectionentsize	8
	.align		4
        /*0000*/ 	.word	0x00000000
	.align		4
        /*0004*/ 	.word	0xffffffff
	.align		4
        /*0008*/ 	.word	index@(_ZN7cutlass13device_kernelINS_4gemm6kernel13GemmUniversalIN4cute5tupleIJiiiiEEENS1_10collective13CollectiveMmaINS1_34MainloopSm90TmaGmmaWarpSpecializedILi3ENS5_IJNS4_1CILi1EEESB_SB_EEENS1_35KernelTmaWarpSpecializedCooperativeEEENS5_IJNSA_ILi128EEESF_NSA_ILi32EEEEEENS_6half_tENS5_IJlSB_lEEESI_SJ_NS4_8TiledMMAINS4_8MMA_AtomIJNS4_4SM904GMMA26MMA_64x128x16_F32F16F16_SSILNSN_5MajorE0ELSP_0ELNSN_7ScaleInE1ELSQ_1EEEEEENS4_6LayoutINS5_IJNSA_ILi2EEESB_SB_EEENS5_IJSB_NSA_ILi0EEESW_EEEEENS5_IJNS4_10UnderscoreESZ_SZ_EEEEENS4_13SM90_TMA_LOADENS4_14ComposedLayoutINS4_7SwizzleILi2ELi4ELi3EEENS4_18smem_ptr_flag_bitsILi16EEENST_INS5_IJNSA_ILi8EEESG_EEENS5_IJSG_SB_EEEEEEEvNS4_8identityES12_S1C_vS1D_EENS_8epilogue10collective6detail29Sm90TmaWarpSpecializedAdapterINS1G_15DefaultEpilogueISI_SJ_SJ_NS1F_6thread17LinearCombinationISI_Li1EffLNS1K_9ScaleType4KindE0ELNS_15FloatRoundStyleE2ESI_EENS1_15EpilogueDefaultEEEEEvvEEEEvNT_6ParamsE)
	.align		4
        /*000c*/ 	.word	index@(__assertfail)
	.align		4
        /*0010*/ 	.word	0x00000000
	.align		4
        /*0014*/ 	.word	0xfffffffe
	.align		4
        /*0018*/ 	.word	0x00000000
	.align		4
        /*001c*/ 	.word	0xfffffffd
	.align		4
        /*0020*/ 	.word	0x00000000
	.align		4
        /*0024*/ 	.word	0xfffffffc


//--------------------- .nv.constant4             --------------------------
	.section	.nv.constant4,"a",@progbits
	.align	8
	.align		8
.nv.constant4:
        /*0000*/ 	.dword	__assertfail
	.align		8
        /*0008*/ 	.dword	__unnamed_1
	.align		8
        /*0010*/ 	.dword	_ZN40_INTERNAL_ff7a2a46_4_k_cu_1ed5a75f_174194cuda3std3__45__cpo5beginE
	.align		8
        /*0018*/ 	.dword	_ZN40_INTERNAL_ff7a2a46_4_k_cu_1ed5a75f_174194cuda3std3__45__cpo3endE
	.align		8
        /*0020*/ 	.dword	_ZN40_INTERNAL_ff7a2a46_4_k_cu_1ed5a75f_174194cuda3std3__45__cpo6cbeginE
	.align		8
        /*0028*/ 	.dword	_ZN40_INTERNAL_ff7a2a46_4_k_cu_1ed5a75f_174194cuda3std3__45__cpo4cendE
	.align		8
        /*0030*/ 	.dword	_ZN40_INTERNAL_ff7a2a46_4_k_cu_1ed5a75f_174194cuda3std3__442_GLOBAL__N__ff7a2a46_4_k_cu_1ed5a75f_174196ignoreE
	.align		8
        /*0038*/ 	.dword	_ZN40_INTERNAL_ff7a2a46_4_k_cu_1ed5a75f_174194cuda3std3__419piecewise_constructE
	.align		8
        /*0040*/ 	.dword	_ZN40_INTERNAL_ff7a2a46_4_k_cu_1ed5a75f_174194cuda3std3__48in_placeE
	.align		8
        /*0048*/ 	.dword	_ZN40_INTERNAL_ff7a2a46_4_k_cu_1ed5a75f_174194cuda3std6ranges3__45__cpo4swapE
	.align		8
        /*0050*/ 	.dword	_ZN40_INTERNAL_ff7a2a46_4_k_cu_1ed5a75f_174194cuda3std6ranges3__45__cpo9iter_moveE
	.align		8
        /*0058*/ 	.dword	_ZN40_INTERNAL_ff7a2a46_4_k_cu_1ed5a75f_174194cute7productE
	.align		8
        /*0060*/ 	.dword	_ZN40_INTERNAL_ff7a2a46_4_k_cu_1ed5a75f_174194cute1_E
	.align		8
        /*0068*/ 	.dword	$str$22
	.align		8
        /*0070*/ 	.dword	$str$23


//--------------------- .text._ZN7cutlass13device_kernelINS_4gemm6kernel13GemmUniversalIN4cute5tupleIJiiiiEEENS1_10collective13CollectiveMmaINS1_34MainloopSm90TmaGmmaWarpSpecializedILi3ENS5_IJNS4_1CILi1EEESB_SB_EEENS1_35KernelTmaWarpSpecializedCooperativeEEENS5_IJNSA_ILi128EEESF_NSA_ILi32EEEEEENS_6half_tENS5_IJlSB_lEEESI_SJ_NS4_8TiledMMAINS4_8MMA_AtomIJNS4_4SM904GMMA26MMA_64x128x16_F32F16F16_SSILNSN_5MajorE0ELSP_0ELNSN_7ScaleInE1ELSQ_1EEEEEENS4_6LayoutINS5_IJNSA_ILi2EEESB_SB_EEENS5_IJSB_NSA_ILi0EEESW_EEEEENS5_IJNS4_10UnderscoreESZ_SZ_EEEEENS4_13SM90_TMA_LOADENS4_14ComposedLayoutINS4_7SwizzleILi2ELi4ELi3EEENS4_18smem_ptr_flag_bitsILi16EEENST_INS5_IJNSA_ILi8EEESG_EEENS5_IJSG_SB_EEEEEEEvNS4_8identityES12_S1C_vS1D_EENS_8epilogue10collective6detail29Sm90TmaWarpSpecializedAdapterINS1G_15DefaultEpilogueISI_SJ_SJ_NS1F_6thread17LinearCombinationISI_Li1EffLNS1K_9ScaleType4KindE0ELNS_15FloatRoundStyleE2ESI_EENS1_15EpilogueDefaultEEEEEvvEEEEvNT_6ParamsE --------------------------
	.section	.text._ZN7cutlass13device_kernelINS_4gemm6kernel13GemmUniversalIN4cute5tupleIJiiiiEEENS1_10collective13CollectiveMmaINS1_34MainloopSm90TmaGmmaWarpSpecializedILi3ENS5_IJNS4_1CILi1EEESB_SB_EEENS1_35KernelTmaWarpSpecializedCooperativeEEENS5_IJNSA_ILi128EEESF_NSA_ILi32EEEEEENS_6half_tENS5_IJlSB_lEEESI_SJ_NS4_8TiledMMAINS4_8MMA_AtomIJNS4_4SM904GMMA26MMA_64x128x16_F32F16F16_SSILNSN_5MajorE0ELSP_0ELNSN_7ScaleInE1ELSQ_1EEEEEENS4_6LayoutINS5_IJNSA_ILi2EEESB_SB_EEENS5_IJSB_NSA_ILi0EEESW_EEEEENS5_IJNS4_10UnderscoreESZ_SZ_EEEEENS4_13SM90_TMA_LOADENS4_14ComposedLayoutINS4_7SwizzleILi2ELi4ELi3EEENS4_18smem_ptr_flag_bitsILi16EEENST_INS5_IJNSA_ILi8EEESG_EEENS5_IJSG_SB_EEEEEEEvNS4_8identityES12_S1C_vS1D_EENS_8epilogue10collective6detail29Sm90TmaWarpSpecializedAdapterINS1G_15DefaultEpilogueISI_SJ_SJ_NS1F_6thread17LinearCombinationISI_Li1EffLNS1K_9ScaleType4KindE0ELNS_15FloatRoundStyleE2ESI_EENS1_15EpilogueDefaultEEEEEvvEEEEvNT_6ParamsE,"ax",@progbits
	.align	128
.text._ZN7cutlass13device_kernelINS_4gemm6kernel13GemmUniversalIN4cute5tupleIJiiiiEEENS1_10collective13CollectiveMmaINS1_34MainloopSm90TmaGmmaWarpSpecializedILi3ENS5_IJNS4_1CILi1EEESB_SB_EEENS1_35KernelTmaWarpSpecializedCooperativeEEENS5_IJNSA_ILi128EEESF_NSA_ILi32EEEEEENS_6half_tENS5_IJlSB_lEEESI_SJ_NS4_8TiledMMAINS4_8MMA_AtomIJNS4_4SM904GMMA26MMA_64x128x16_F32F16F16_SSILNSN_5MajorE0ELSP_0ELNSN_7ScaleInE1ELSQ_1EEEEEENS4_6LayoutINS5_IJNSA_ILi2EEESB_SB_EEENS5_IJSB_NSA_ILi0EEESW_EEEEENS5_IJNS4_10UnderscoreESZ_SZ_EEEEENS4_13SM90_TMA_LOADENS4_14ComposedLayoutINS4_7SwizzleILi2ELi4ELi3EEENS4_18smem_ptr_flag_bitsILi16EEENST_INS5_IJNSA_ILi8EEESG_EEENS5_IJSG_SB_EEEEEEEvNS4_8identityES12_S1C_vS1D_EENS_8epilogue10collective6detail29Sm90TmaWarpSpecializedAdapterINS1G_15DefaultEpilogueISI_SJ_SJ_NS1F_6thread17LinearCombinationISI_Li1EffLNS1K_9ScaleType4KindE0ELNS_15FloatRoundStyleE2ESI_EENS1_15EpilogueDefaultEEEEEvvEEEEvNT_6ParamsE:
        .type           _ZN7cutlass13device_kernelINS_4gemm6kernel13GemmUniversalIN4cute5tupleIJiiiiEEENS1_10collective13CollectiveMmaINS1_34MainloopSm90TmaGmmaWarpSpecializedILi3ENS5_IJNS4_1CILi1EEESB_SB_EEENS1_35KernelTmaWarpSpecializedCooperativeEEENS5_IJNSA_ILi128EEESF_NSA_ILi32EEEEEENS_6half_tENS5_IJlSB_lEEESI_SJ_NS4_8TiledMMAINS4_8MMA_AtomIJNS4_4SM904GMMA26MMA_64x128x16_F32F16F16_SSILNSN_5MajorE0ELSP_0ELNSN_7ScaleInE1ELSQ_1EEEEEENS4_6LayoutINS5_IJNSA_ILi2EEESB_SB_EEENS5_IJSB_NSA_ILi0EEESW_EEEEENS5_IJNS4_10UnderscoreESZ_SZ_EEEEENS4_13SM90_TMA_LOADENS4_14ComposedLayoutINS4_7SwizzleILi2ELi4ELi3EEENS4_18smem_ptr_flag_bitsILi16EEENST_INS5_IJNSA_ILi8EEESG_EEENS5_IJSG_SB_EEEEEEEvNS4_8identityES12_S1C_vS1D_EENS_8epilogue10collective6detail29Sm90TmaWarpSpecializedAdapterINS1G_15DefaultEpilogueISI_SJ_SJ_NS1F_6thread17LinearCombinationISI_Li1EffLNS1K_9ScaleType4KindE0ELNS_15FloatRoundStyleE2ESI_EENS1_15EpilogueDefaultEEEEEvvEEEEvNT_6ParamsE,@function
        .size           _ZN7cutlass13device_kernelINS_4gemm6kernel13GemmUniversalIN4cute5tupleIJiiiiEEENS1_10collective13CollectiveMmaINS1_34MainloopSm90TmaGmmaWarpSpecializedILi3ENS5_IJNS4_1CILi1EEESB_SB_EEENS1_35KernelTmaWarpSpecializedCooperativeEEENS5_IJNSA_ILi128EEESF_NSA_ILi32EEEEEENS_6half_tENS5_IJlSB_lEEESI_SJ_NS4_8TiledMMAINS4_8MMA_AtomIJNS4_4SM904GMMA26MMA_64x128x16_F32F16F16_SSILNSN_5MajorE0ELSP_0ELNSN_7ScaleInE1ELSQ_1EEEEEENS4_6LayoutINS5_IJNSA_ILi2EEESB_SB_EEENS5_IJSB_NSA_ILi0EEESW_EEEEENS5_IJNS4_10UnderscoreESZ_SZ_EEEEENS4_13SM90_TMA_LOADENS4_14ComposedLayoutINS4_7SwizzleILi2ELi4ELi3EEENS4_18smem_ptr_flag_bitsILi16EEENST_INS5_IJNSA_ILi8EEESG_EEENS5_IJSG_SB_EEEEEEEvNS4_8identityES12_S1C_vS1D_EENS_8epilogue10collective6detail29Sm90TmaWarpSpecializedAdapterINS1G_15DefaultEpilogueISI_SJ_SJ_NS1F_6thread17LinearCombinationISI_Li1EffLNS1K_9ScaleType4KindE0ELNS_15FloatRoundStyleE2ESI_EENS1_15EpilogueDefaultEEEEEvvEEEEvNT_6ParamsE,(.L_x_192 - _ZN7cutlass13device_kernelINS_4gemm6kernel13GemmUniversalIN4cute5tupleIJiiiiEEENS1_10collective13CollectiveMmaINS1_34MainloopSm90TmaGmmaWarpSpecializedILi3ENS5_IJNS4_1CILi1EEESB_SB_EEENS1_35KernelTmaWarpSpecializedCooperativeEEENS5_IJNSA_ILi128EEESF_NSA_ILi32EEEEEENS_6half_tENS5_IJlSB_lEEESI_SJ_NS4_8TiledMMAINS4_8MMA_AtomIJNS4_4SM904GMMA26MMA_64x128x16_F32F16F16_SSILNSN_5MajorE0ELSP_0ELNSN_7ScaleInE1ELSQ_1EEEEEENS4_6LayoutINS5_IJNSA_ILi2EEESB_SB_EEENS5_IJSB_NSA_ILi0EEESW_EEEEENS5_IJNS4_10UnderscoreESZ_SZ_EEEEENS4_13SM90_TMA_LOADENS4_14ComposedLayoutINS4_7SwizzleILi2ELi4ELi3EEENS4_18smem_ptr_flag_bitsILi16EEENST_INS5_IJNSA_ILi8EEESG_EEENS5_IJSG_SB_EEEEEEEvNS4_8identityES12_S1C_vS1D_EENS_8epilogue10collective6detail29Sm90TmaWarpSpecializedAdapterINS1G_15DefaultEpilogueISI_SJ_SJ_NS1F_6thread17LinearCombinationISI_Li1EffLNS1K_9ScaleType4KindE0ELNS_15FloatRoundStyleE2ESI_EENS1_15EpilogueDefaultEEEEEvvEEEEvNT_6ParamsE)
        .other          _ZN7cutlass13device_kernelINS_4gemm6kernel13GemmUniversalIN4cute5tupleIJiiiiEEENS1_10collective13CollectiveMmaINS1_34MainloopSm90TmaGmmaWarpSpecializedILi3ENS5_IJNS4_1CILi1EEESB_SB_EEENS1_35KernelTmaWarpSpecializedCooperativeEEENS5_IJNSA_ILi128EEESF_NSA_ILi32EEEEEENS_6half_tENS5_IJlSB_lEEESI_SJ_NS4_8TiledMMAINS4_8MMA_AtomIJNS4_4SM904GMMA26MMA_64x128x16_F32F16F16_SSILNSN_5MajorE0ELSP_0ELNSN_7ScaleInE1ELSQ_1EEEEEENS4_6LayoutINS5_IJNSA_ILi2EEESB_SB_EEENS5_IJSB_NSA_ILi0EEESW_EEEEENS5_IJNS4_10UnderscoreESZ_SZ_EEEEENS4_13SM90_TMA_LOADENS4_14ComposedLayoutINS4_7SwizzleILi2ELi4ELi3EEENS4_18smem_ptr_flag_bitsILi16EEENST_INS5_IJNSA_ILi8EEESG_EEENS5_IJSG_SB_EEEEEEEvNS4_8identityES12_S1C_vS1D_EENS_8epilogue10collective6detail29Sm90TmaWarpSpecializedAdapterINS1G_15DefaultEpilogueISI_SJ_SJ_NS1F_6thread17LinearCombinationISI_Li1EffLNS1K_9ScaleType4KindE0ELNS_15FloatRoundStyleE2ESI_EENS1_15EpilogueDefaultEEEEEvvEEEEvNT_6ParamsE,@"STO_CUDA_ENTRY STV_DEFAULT"
_ZN7cutlass13device_kernelINS_4gemm6kernel13GemmUniversalIN4cute5tupleIJiiiiEEENS1_10collective13CollectiveMmaINS1_34MainloopSm90TmaGmmaWarpSpecializedILi3ENS5_IJNS4_1CILi1EEESB_SB_EEENS1_35KernelTmaWarpSpecializedCooperativeEEENS5_IJNSA_ILi128EEESF_NSA_ILi32EEEEEENS_6half_tENS5_IJlSB_lEEESI_SJ_NS4_8TiledMMAINS4_8MMA_AtomIJNS4_4SM904GMMA26MMA_64x128x16_F32F16F16_SSILNSN_5MajorE0ELSP_0ELNSN_7ScaleInE1ELSQ_1EEEEEENS4_6LayoutINS5_IJNSA_ILi2EEESB_SB_EEENS5_IJSB_NSA_ILi0EEESW_EEEEENS5_IJNS4_10UnderscoreESZ_SZ_EEEEENS4_13SM90_TMA_LOADENS4_14ComposedLayoutINS4_7SwizzleILi2ELi4ELi3EEENS4_18smem_ptr_flag_bitsILi16EEENST_INS5_IJNSA_ILi8EEESG_EEENS5_IJSG_SB_EEEEEEEvNS4_8identityES12_S1C_vS1D_EENS_8epilogue10collective6detail29Sm90TmaWarpSpecializedAdapterINS1G_15DefaultEpilogueISI_SJ_SJ_NS1F_6thread17LinearCombinationISI_Li1EffLNS1K_9ScaleType4KindE0ELNS_15FloatRoundStyleE2ESI_EENS1_15EpilogueDefaultEEEEEvvEEEEvNT_6ParamsE:
[----:B------:R-:W0:Y:S01]  /*0000*/  LDC R1, c[0x0][0x28] ;  /* 0x00000a00ff017b82 */ /* 0x000e220000000800 */
[----:B------:R-:W1:Y:S01]  /*0010*/  S2R R18, SR_TID.X ;  /* 0x0000000000127919 */ /* 0x000e620000002100 */
[----:B------:R-:W-:Y:S01]  /*0020*/  ELECT P0, URZ, PT ;  /* 0x00000000003f782f */ /* 0x000fe20003800000 */
[----:B------:R-:W-:Y:S01]  /*0030*/  BSSY B0, `(.L_x_0) ;  /* 0x000000f000007945 */ /* 0x000fe20003800000 */
[--C-:B-1----:R-:W-:Y:S02]  /*0040*/  SHF.R.U32.HI R0, RZ, 0x5, R18.reuse ;  /* 0x00000005ff007819 */ /* 0x102fe40000011612 */
[----:B------:R-:W-:-:S03]  /*0050*/  SHF.R.U32.HI R22, RZ, 0x7, R18 ;  /* 0x00000007ff167819 */ /* 0x000fc60000011612 */
[----:B------:R-:W1:Y:S04]  /*0060*/  SHFL.IDX PT, R5, R0, RZ, 0x1f ;  /* 0x00001fff00057589 */ /* 0x000e6800000e0000 */
[----:B------:R2:W3:Y:S01]  /*0070*/  SHFL.IDX PT, R8, R22, RZ, 0x1f ;  /* 0x00001fff16087589 */ /* 0x0004e200000e0000 */
[----:B-1----:R-:W-:-:S13]  /*0080*/  ISETP.NE.OR P0, PT, R5, RZ, !P0 ;  /* 0x000000ff0500720c */ /* 0x002fda0004705670 */
[----:B0-23--:R-:W-:Y:S05]  /*0090*/  @P0 BRA `(.L_x_1) ;  /* 0x0000000000200947 */ /* 0x00dfea0003800000 */
[----:B------:R-:W-:Y:S02]  /*00a0*/  ULDC.64 UR4, c[0x0][0x198] ;  /* 0x0000660000047ab9 */ /* 0x000fe40000000a00 */
[----:B------:R-:W-:Y:S02]  /*00b0*/  UIADD3 UR6, UP0, UR4, 0xf0, URZ ;  /* 0x000000f004067890 */ /* 0x000fe4000ff1e03f */
[----:B------:R-:W-:Y:S02]  /*00c0*/  UIADD3 UR4, UP1, UR4, 0x1f0, URZ ;  /* 0x000001f004047890 */ /* 0x000fe4000ff3e03f */
[----:B------:R-:W-:Y:S02]  /*00d0*/  UIADD3.X UR7, URZ, UR5, URZ, UP0, !UPT ;  /* 0x000000053f077290 */ /* 0x000fe400087fe43f */
[----:B------:R-:W-:-:S07]  /*00e0*/  UIADD3.X UR5, URZ, UR5, URZ, UP1, !UPT ;  /* 0x000000053f057290 */ /* 0x000fce0008ffe43f */
[----:B------:R0:W-:Y:S02]  /*00f0*/  UTMACCTL.PF [UR6] ;  /* 0x00000000060079b9 */ /* 0x0001e40008040000 */
[----:B------:R0:W-:Y:S02]  /*0100*/  UTMACCTL.PF [UR4] ;  /* 0x00000000040079b9 */ /* 0x0001e40008040000 */
[----:B0-----:R-:W-:Y:S01]  /*0110*/  NOP ;  /* 0x0000000000007918 */ /* 0x001fe20000000000 */
.L_x_1:
[----:B------:R-:W-:Y:S05]  /*0120*/  BSYNC B0 ;  /* 0x0000000000007941 */ /* 0x000fea0003800000 */
.L_x_0:
[----:B------:R-:W0:Y:S02]  /*0130*/  SHFL.IDX PT, R2, R0, RZ, 0x1f ;  /* 0x00001fff00027589 */ /* 0x000e2400000e0000 */
[----:B0-----:R-:W-:-:S13]  /*0140*/  ISETP.NE.AND P0, PT, R2, RZ, PT ;  /* 0x000000ff0200720c */ /* 0x001fda0003f05270 */
[----:B------:R-:W-:Y:S05]  /*0150*/  @P0 BRA `(.L_x_2) ;  /* 0x0000000000500947 */ /* 0x000fea0003800000 */
[----:B------:R-:W0:Y:S01]  /*0160*/  S2UR UR8, SR_CgaCtaId ;  /* 0x00000000000879c3 */ /* 0x000e220000008800 */
[----:B------:R-:W-:Y:S01]  /*0170*/  UMOV UR4, 0x400 ;  /* 0x0000040000047882 */ /* 0x000fe20000000000 */
[----:B------:R-:W-:Y:S01]  /*0180*/  UMOV UR5, 0x1 ;  /* 0x0000000100057882 */ /* 0x000fe20000000000 */
[----:B------:R-:W-:Y:S01]  /*0190*/  UMOV UR6, 0x100 ;  /* 0x0000010000067882 */ /* 0x000fe20000000000 */
[----:B------:R-:W-:Y:S01]  /*01a0*/  ELECT P0, URZ, PT ;  /* 0x00000000003f782f */ /* 0x000fe20003800000 */
[----:B------:R-:W-:-:S04]  /*01b0*/  UIADD3 UR6, -UR6, 0x100000, URZ ;  /* 0x0010000006067890 */ /* 0x000fc8000fffe13f */
[----:B------:R-:W-:Y:S02]  /*01c0*/  USHF.L.U32 UR7, UR6, 0xb, URZ ;  /* 0x0000000b06077899 */ /* 0x000fe4000800063f */
[----:B------:R-:W-:Y:S02]  /*01d0*/  USHF.L.U32 UR6, UR6, 0x1, URZ ;  /* 0x0000000106067899 */ /* 0x000fe4000800063f */
[----:B0-----:R-:W-:Y:S02]  /*01e0*/  ULEA UR8, UR8, UR4, 0x18 ;  /* 0x0000000408087291 */ /* 0x001fe4000f8ec03f */
[----:B------:R-:W-:-:S04]  /*01f0*/  UIADD3 UR4, -UR5, 0x100000, URZ ;  /* 0x0010000005047890 */ /* 0x000fc8000fffe13f */
[----:B------:R-:W-:Y:S02]  /*0200*/  USHF.L.U32 UR5, UR4, 0xb, URZ ;  /* 0x0000000b04057899 */ /* 0x000fe4000800063f */
[----:B------:R-:W-:Y:S01]  /*0210*/  USHF.L.U32 UR4, UR4, 0x1, URZ ;  /* 0x0000000104047899 */ /* 0x000fe2000800063f */
[----:B------:R-:W0:Y:S11]  /*0220*/  FENCE.VIEW.ASYNC.S ;  /* 0x00000000000073c6 */ /* 0x000e360000000000 */
[----:B0-----:R0:W1:Y:S01]  /*0230*/  SYNCS.EXCH.64 URZ, [UR8], UR4 ;  /* 0x00000004083f75b2 */ /* 0x0010620008000100 */
[----:B------:R0:W2:Y:S01]  /*0240*/  SYNCS.EXCH.64 URZ, [UR8+0x18], UR6 ;  /* 0x00001806083f75b2 */ /* 0x0000a20008000100 */
[----:B------:R0:W3:Y:S01]  /*0250*/  SYNCS.EXCH.64 URZ, [UR8+0x8], UR4 ;  /* 0x00000804083f75b2 */ /* 0x0000e20008000100 */
[----:B------:R0:W4:Y:S01]  /*0260*/  SYNCS.EXCH.64 URZ, [UR8+0x20], UR6 ;  /* 0x00002006083f75b2 */ /* 0x0001220008000100 */
[----:B------:R0:W0:Y:S01]  /*0270*/  SYNCS.EXCH.64 URZ, [UR8+0x10], UR4 ;  /* 0x00001004083f75b2 */ /* 0x0000220008000100 */
[----:B------:R0:W0:Y:S01]  /*0280*/  SYNCS.EXCH.64 URZ, [UR8+0x28], UR6 ;  /* 0x00002806083f75b2 */ /* 0x0000220008000100 */
[----:B------:R-:W-:Y:S01]  /*0290*/  NOP ;  /* 0x0000000000007918 */ /* 0x000fe20000000000 */
.L_x_2:
[----:B------:R-:W5:Y:S01]  /*02a0*/  SHFL.IDX PT, R0, R0, RZ, 0x1f ;  /* 0x00001fff00007589 */ /* 0x000f6200000e0000 */
[----:B------:R-:W-:Y:S01]  /*02b0*/  ELECT P0, URZ, PT ;  /* 0x00000000003f782f */ /* 0x000fe20003800000 */
[----:B------:R-:W1:Y:S01]  /*02c0*/  LDC R2, c[0x0][0x65c] ;  /* 0x00019700ff027b82 */ /* 0x000e620000000800 */
[----:B------:R-:W-:Y:S01]  /*02d0*/  SHF.R.S32.HI R6, RZ, 0x1f, R5 ;  /* 0x0000001fff067819 */ /* 0x000fe20000011405 */
[----:B------:R-:W2:Y:S01]  /*02e0*/  S2R R3, SR_CTAID.Y ;  /* 0x0000000000037919 */ /* 0x000ea20000002600 */
[----:B0-----:R-:W-:Y:S01]  /*02f0*/  UMOV UR4, 0x20 ;  /* 0x0000002000047882 */ /* 0x001fe20000000000 */
[----:B------:R-:W-:Y:S01]  /*0300*/  ISETP.NE.AND P2, PT, R8, RZ, PT ;  /* 0x000000ff0800720c */ /* 0x000fe20003f45270 */
[----:B------:R-:W-:Y:S01]  /*0310*/  NOP ;  /* 0x0000000000007918 */ /* 0x000fe20000000000 */
[----:B------:R-:W0:Y:S01]  /*0320*/  S2R R4, SR_CTAID.X ;  /* 0x0000000000047919 */ /* 0x000e220000002500 */
[----:B------:R-:W-:Y:S01]  /*0330*/  LEA.HI R6, R6, R5, RZ, 0x2 ;  /* 0x0000000506067211 */ /* 0x000fe200078f10ff */
[----:B------:R-:W-:Y:S01]  /*0340*/  NOP ;  /* 0x0000000000007918 */ /* 0x000fe20000000000 */
[----:B-----5:R-:W-:-:S02]  /*0350*/  ISETP.NE.OR P0, PT, R0, RZ, !P0 ;  /* 0x000000ff0000720c */ /* 0x020fc40004705670 */
[----:B-1----:R-:W-:-:S04]  /*0360*/  ISETP.NE.AND P3, PT, R2, 0x1, PT ;  /* 0x000000010200780c */ /* 0x002fc80003f65270 */
[----:B------:R-:W-:Y:S02]  /*0370*/  P2R R0, PR, RZ, 0x8 ;  /* 0x00000008ff007803 */ /* 0x000fe40000000000 */
[----:B------:R-:W-:-:S05]  /*0380*/  LOP3.LUT R0, R6, 0xfffffffc, RZ, 0xc0, !PT ;  /* 0xfffffffc06007812 */ /* 0x000fca00078ec0ff */
[----:B------:R-:W-:Y:S01]  /*0390*/  VOTEU.ALL UP0, P0 ;  /* 0x00000000003f7886 */ /* 0x000fe20000000000 */
[----:B------:R-:W-:Y:S01]  /*03a0*/  IMAD.IADD R0, R5, 0x1, -R0 ;  /* 0x0000000105007824 */ /* 0x000fe200078e0a00 */
[----:B------:R-:W0:Y:S01]  /*03b0*/  @P3 LDC R17, c[0x0][0x10] ;  /* 0x00000400ff113b82 */ /* 0x000e220000000800 */
[----:B------:R-:W-:Y:S01]  /*03c0*/  VOTEU.ALL UP1, P0 ;  /* 0x00000000003f7886 */ /* 0x000fe20000020000 */
[----:B--2---:R-:W-:Y:S01]  /*03d0*/  @P3 IMAD.MOV.U32 R6, RZ, RZ, R3 ;  /* 0x000000ffff063224 */ /* 0x004fe200078e0003 */
[----:B------:R-:W-:Y:S01]  /*03e0*/  @!UP0 UMOV UR6, 0x400 ;  /* 0x0000040000068882 */ /* 0x000fe20000000000 */
[----:B------:R-:W-:-:S04]  /*03f0*/  @!UP0 UIADD3 UR4, -UR4, 0x100000, URZ ;  /* 0x0010000004048890 */ /* 0x000fc8000fffe13f */
[----:B------:R-:W-:Y:S02]  /*0400*/  @!UP0 USHF.L.U32 UR5, UR4, 0xb, URZ ;  /* 0x0000000b04058899 */ /* 0x000fe4000800063f */
[----:B------:R-:W-:Y:S01]  /*0410*/  @!UP0 USHF.L.U32 UR4, UR4, 0x1, URZ ;  /* 0x0000000104048899 */ /* 0x000fe2000800063f */
[----:B------:R-:W-:Y:S02]  /*0420*/  @P3 IMAD.MOV.U32 R7, RZ, RZ, RZ ;  /* 0x000000ffff073224 */ /* 0x000fe400078e00ff */
[----:B------:R-:W-:Y:S01]  /*0430*/  IMAD.MOV.U32 R5, RZ, RZ, RZ ;  /* 0x000000ffff057224 */ /* 0x000fe200078e00ff */
[----:B------:R-:W1:Y:S01]  /*0440*/  @!UP0 S2UR UR7, SR_CgaCtaId ;  /* 0x00000000000789c3 */ /* 0x000e620000008800 */
[----:B------:R-:W-:-:S07]  /*0450*/  @P3 IMAD.MOV.U32 R11, RZ, RZ, RZ ;  /* 0x000000ffff0b3224 */ /* 0x000fce00078e00ff */
[----:B------:R-:W2:Y:S01]  /*0460*/  @!P3 LDC R9, c[0x0][0xc] ;  /* 0x00000300ff09bb82 */ /* 0x000ea20000000800 */
[----:B0-----:R-:W-:-:S04]  /*0470*/  @P3 IMAD.WIDE.U32 R16, R4, R17, R6 ;  /* 0x0000001104103225 */ /* 0x001fc800078e0006 */
[----:B------:R-:W-:Y:S01]  /*0480*/  @P3 IMAD.IADD R17, R17, 0x1, R11 ;  /* 0x0000000111113824 */ /* 0x000fe200078e020b */
[----:B-1----:R-:W-:Y:S01]  /*0490*/  @!UP0 ULEA UR6, UR7, UR6, 0x18 ;  /* 0x0000000607068291 */ /* 0x002fe2000f8ec03f */
[----:B------:R-:W-:Y:S01]  /*04a0*/  VOTEU.ALL UP0, P0 ;  /* 0x00000000003f7886 */ /* 0x000fe20000000000 */
[----:B------:R-:W-:-:S04]  /*04b0*/  ISETP.NE.AND P0, PT, R0, 0x3, PT ;  /* 0x000000030000780c */ /* 0x000fc80003f05270 */
[----:B------:R-:W-:Y:S01]  /*04c0*/  ISETP.EQ.OR P0, PT, R0, RZ, !P0 ;  /* 0x000000ff0000720c */ /* 0x000fe20004702670 */
[----:B--2---:R-:W-:-:S03]  /*04d0*/  @!P3 IMAD.WIDE.U32 R6, R9, R3, R4 ;  /* 0x000000030906b225 */ /* 0x004fc600078e0004 */
[C---:B------:R-:W-:Y:S01]  /*04e0*/  ISETP.EQ.AND P0, PT, R8.reuse, RZ, P0 ;  /* 0x000000ff0800720c */ /* 0x040fe20000702270 */
[----:B------:R-:W-:Y:S01]  /*04f0*/  VIADD R8, R8, 0xffffffff ;  /* 0xffffffff08087836 */ /* 0x000fe20000000000 */
[----:B------:R-:W0:Y:S02]  /*0500*/  FENCE.VIEW.ASYNC.S ;  /* 0x00000000000073c6 */ /* 0x000e240000000000 */
[----:B0-----:R0:W3:Y:S01]  /*0510*/  @!UP0 SYNCS.EXCH.64 URZ, [UR6+0x40], UR4 ;  /* 0x00004004063f85b2 */ /* 0x0010e20008000100 */
[----:B------:R-:W-:Y:S01]  /*0520*/  @!P3 IMAD.MOV.U32 R16, RZ, RZ, R6 ;  /* 0x000000ffff10b224 */ /* 0x000fe200078e0006 */
[----:B------:R-:W-:Y:S01]  /*0530*/  SEL R19, RZ, 0x1, !P0 ;  /* 0x00000001ff137807 */ /* 0x000fe20004000000 */
[----:B------:R-:W-:Y:S01]  /*0540*/  @!P3 IMAD.MOV.U32 R17, RZ, RZ, R7 ;  /* 0x000000ffff11b224 */ /* 0x000fe200078e0007 */
[----:B------:R-:W-:-:S04]  /*0550*/  ISETP.GE.U32.AND P1, PT, R8, 0x2, PT ;  /* 0x000000020800780c */ /* 0x000fc80003f26070 */
[----:B------:R-:W-:Y:S01]  /*0560*/  SEL R19, R19, 0x2, P1 ;  /* 0x0000000213137807 */ /* 0x000fe20000800000 */
[----:B------:R0:W3:Y:S01]  /*0570*/  @!UP1 SYNCS.EXCH.64 URZ, [UR6+0x48], UR4 ;  /* 0x00004804063f95b2 */ /* 0x0000e20008000100 */
[----:B------:R-:W-:Y:S01]  /*0580*/  NOP ;  /* 0x0000000000007918 */ /* 0x000fe20000000000 */
[----:B---34-:R-:W-:Y:S06]  /*0590*/  BAR.SYNC.DEFER_BLOCKING 0x0 ;  /* 0x0000000000007b1d */ /* 0x018fec0000010000 */
[----:B------:R-:W-:Y:S05]  /*05a0*/  @!P2 BRA `(.L_x_3) ;  /* 0x0000005c001ca947 */ /* 0x000fea0003800000 */
[----:B------:R-:W-:-:S13]  /*05b0*/  ISETP.GT.U32.AND P0, PT, R8, 0x1, PT ;  /* 0x000000010800780c */ /* 0x000fda0003f04070 */
[----:B0-----:R-:W-:Y:S05]  /*05c0*/  @P0 EXIT ;  /* 0x000000000000094d */ /* 0x001fea0003800000 */
[----:B------:R-:W-:Y:S01]  /*05d0*/  ULDC.64 UR4, c[0x0][0x650] ;  /* 0x0001940000047ab9 */ /* 0x000fe20000000a00 */
[----:B------:R-:W-:Y:S01]  /*05e0*/  PRMT R0, RZ, 0x7610, R0 ;  /* 0x00007610ff007816 */ /* 0x000fe20000000000 */
[----:B------:R-:W-:Y:S01]  /*05f0*/  IMAD.MOV.U32 R91, RZ, RZ, -0x1 ;  /* 0xffffffffff5b7424 */ /* 0x000fe200078e00ff */
[----:B------:R-:W-:Y:S01]  /*0600*/  ISETP.GE.U32.AND P0, PT, R16, UR4, PT ;  /* 0x0000000410007c0c */ /* 0x000fe2000bf06070 */
[----:B------:R-:W-:Y:S02]  /*0610*/  IMAD.MOV.U32 R92, RZ, RZ, -0x1 ;  /* 0xffffffffff5c7424 */ /* 0x000fe400078e00ff */
[----:B------:R-:W-:Y:S01]  /*0620*/  IMAD.MOV.U32 R89, RZ, RZ, -0x1 ;  /* 0xffffffffff597424 */ /* 0x000fe200078e00ff */
[----:B------:R-:W-:-:S13]  /*0630*/  ISETP.GE.U32.AND.EX P0, PT, R17, UR5, PT, P0 ;  /* 0x0000000511007c0c */ /* 0x000fda000bf06100 */
[----:B------:R-:W-:Y:S05]  /*0640*/  @P0 BRA `(.L_x_4) ;  /* 0x0000000400540947 */ /* 0x000fea0003800000 */
[----:B------:R-:W0:Y:S01]  /*0650*/  LDC.64 R14, c[0x0][0x628] ;  /* 0x00018a00ff0e7b82 */ /* 0x000e220000000a00 */
[----:B------:R-:W-:Y:S02]  /*0660*/  IMAD.MOV.U32 R6, RZ, RZ, R16 ;  /* 0x000000ffff067224 */ /* 0x000fe400078e0010 */
[----:B------:R-:W-:-:S05]  /*0670*/  IMAD.MOV.U32 R7, RZ, RZ, R17 ;  /* 0x000000ffff077224 */ /* 0x000fca00078e0011 */
[----:B------:R-:W1:Y:S08]  /*0680*/  LDC R0, c[0x0][0x630] ;  /* 0x00018c00ff007b82 */ /* 0x000e700000000800 */
[----:B------:R-:W2:Y:S01]  /*0690*/  LDC.64 R20, c[0x0][0x620] ;  /* 0x00018800ff147b82 */ /* 0x000ea20000000a00 */
[----:B0-----:R-:W-:-:S04]  /*06a0*/  ISETP.NE.U32.AND P0, PT, R14, RZ, PT ;  /* 0x000000ff0e00720c */ /* 0x001fc80003f05070 */
[----:B------:R-:W-:-:S13]  /*06b0*/  ISETP.NE.AND.EX P0, PT, R15, RZ, PT, P0 ;  /* 0x000000ff0f00720c */ /* 0x000fda0003f05300 */
[----:B-12---:R-:W-:Y:S05]  /*06c0*/  @!P0 BRA `(.L_x_5) ;  /* 0x0000000000288947 */ /* 0x006fea0003800000 */
[----:B------:R-:W0:Y:S02]  /*06d0*/  LDC R11, c[0x0][0x634] ;  /* 0x00018d00ff0b7b82 */ /* 0x000e240000000800 */
[----:B0-----:R-:W-:-:S05]  /*06e0*/  IADD3 R11, P0, R16, R11, RZ ;  /* 0x0000000b100b7210 */ /* 0x001fca0007f1e0ff */
[----:B------:R-:W-:-:S04]  /*06f0*/  IMAD.X R13, RZ, RZ, R17, P0 ;  /* 0x000000ffff0d7224 */ /* 0x000fc800000e0611 */
[----:B------:R-:W-:-:S04]  /*0700*/  IMAD.WIDE.U32 R6, R13, R14, RZ ;  /* 0x0000000e0d067225 */ /* 0x000fc800078e00ff */
[----:B------:R-:W-:-:S04]  /*0710*/  IMAD.WIDE.U32 R8, P0, R11, R15, R6 ;  /* 0x0000000f0b087225 */ /* 0x000fc80007800006 */
[----:B------:R-:W-:-:S04]  /*0720*/  IMAD.WIDE.U32 R6, R11, R14, RZ ;  /* 0x0000000e0b067225 */ /* 0x000fc800078e00ff */
[----:B------:R-:W-:Y:S01]  /*0730*/  IMAD.X R11, RZ, RZ, RZ, P0 ;  /* 0x000000ffff0b7224 */ /* 0x000fe200000e06ff */
[----:B------:R-:W-:Y:S01]  /*0740*/  IADD3 RZ, P0, R7, R8, RZ ;  /* 0x0000000807ff7210 */ /* 0x000fe20007f1e0ff */
[----:B------:R-:W-:-:S04]  /*0750*/  IMAD.MOV.U32 R10, RZ, RZ, R9 ;  /* 0x000000ffff0a7224 */ /* 0x000fc800078e0009 */
[----:B------:R-:W-:-:S08]  /*0760*/  IMAD.WIDE.U32.X R6, R13, R15, R10, P0 ;  /* 0x0000000f0d067225 */ /* 0x000fd000000e040a */
.L_x_5:
[-CC-:B------:R-:W-:Y:S01]  /*0770*/  SHF.R.U64 R89, R6, R0.reuse, R7.reuse ;  /* 0x0000000006597219 */ /* 0x180fe20000001207 */
[----:B------:R-:W0:Y:S01]  /*0780*/  LDC R10, c[0x0][0x618] ;  /* 0x00018600ff0a7b82 */ /* 0x000e220000000800 */
[----:B------:R-:W-:Y:S01]  /*0790*/  SHF.R.U32.HI R5, RZ, R0, R7 ;  /* 0x00000000ff057219 */ /* 0x000fe20000011607 */
[----:B------:R-:W-:Y:S01]  /*07a0*/  ULDC UR4, c[0x0][0x150] ;  /* 0x0000540000047ab9 */ /* 0x000fe20000000800 */
[----:B------:R-:W-:Y:S02]  /*07b0*/  IADD3 R9, P0, RZ, -R89, RZ ;  /* 0x80000059ff097210 */ /* 0x000fe40007f1e0ff */
[----:B------:R-:W-:-:S03]  /*07c0*/  I2FP.F32.U32 R0, R4 ;  /* 0x0000000400007245 */ /* 0x000fc60000201000 */
[----:B------:R-:W1:Y:S01]  /*07d0*/  LDC.64 R28, c[0x0][0x640] ;  /* 0x00019000ff1c7b82 */ /* 0x000e620000000a00 */
[----:B------:R-:W-:Y:S02]  /*07e0*/  IMAD.X R11, RZ, RZ, ~R5, P0 ;  /* 0x000000ffff0b7224 */ /* 0x000fe400000e0e05 */
[----:B------:R-:W-:Y:S01]  /*07f0*/  FMUL R0, R0, UR4 ;  /* 0x0000000400007c20 */ /* 0x000fe20008400000 */
[----:B------:R-:W-:Y:S01]  /*0800*/  IMAD.WIDE.U32 R6, R9, R20, R16 ;  /* 0x0000001409067225 */ /* 0x000fe200078e0010 */
[----:B------:R-:W-:-:S03]  /*0810*/  ULDC UR4, c[0x0][0x154] ;  /* 0x0000550000047ab9 */ /* 0x000fc60000000800 */
[----:B------:R-:W-:Y:S01]  /*0820*/  IMAD R8, R11, R20, RZ ;  /* 0x000000140b087224 */ /* 0x000fe200078e02ff */
[----:B------:R-:W2:Y:S01]  /*0830*/  LDC R5, c[0x0][0x144] ;  /* 0x00005100ff057b82 */ /* 0x000ea20000000800 */
[----:B------:R-:W3:Y:S02]  /*0840*/  F2I.U32.TRUNC.NTZ R0, R0 ;  /* 0x0000000000007305 */ /* 0x000ee4000020f000 */
[----:B------:R-:W-:-:S04]  /*0850*/  IMAD R9, R9, R21, R8 ;  /* 0x0000001509097224 */ /* 0x000fc800078e0208 */
[----:B------:R-:W-:Y:S01]  /*0860*/  IMAD.IADD R7, R7, 0x1, R9 ;  /* 0x0000000107077824 */ /* 0x000fe200078e0209 */
[----:B------:R-:W4:Y:S01]  /*0870*/  LDC R12, c[0x0][0x608] ;  /* 0x00018200ff0c7b82 */ /* 0x000f220000000800 */
[----:B------:R-:W-:-:S03]  /*0880*/  IMAD.MOV.U32 R9, RZ, RZ, -0x1 ;  /* 0xffffffffff097424 */ /* 0x000fc600078e00ff */
[-CC-:B0-----:R-:W-:Y:S02]  /*0890*/  SHF.R.U64 R20, R6, R10.reuse, R7.reuse ;  /* 0x0000000a06147219 */ /* 0x181fe40000001207 */
[----:B------:R-:W-:Y:S02]  /*08a0*/  I2FP.F32.U32 R6, R3 ;  /* 0x0000000300067245 */ /* 0x000fe40000201000 */
[----:B------:R-:W0:Y:S01]  /*08b0*/  LDC R26, c[0x0][0x658] ;  /* 0x00019600ff1a7b82 */ /* 0x000e220000000800 */
[----:B-1----:R-:W-:Y:S01]  /*08c0*/  ISETP.NE.U32.AND P0, PT, R28, RZ, PT ;  /* 0x000000ff1c00720c */ /* 0x002fe20003f05070 */
[----:B---3--:R-:W-:Y:S01]  /*08d0*/  IMAD.MOV R8, RZ, RZ, -R0 ;  /* 0x000000ffff087224 */ /* 0x008fe200078e0a00 */
[----:B------:R-:W-:Y:S01]  /*08e0*/  SHF.R.U32.HI R7, RZ, R10, R7 ;  /* 0x0000000aff077219 */ /* 0x000fe20000011607 */
[----:B------:R-:W-:Y:S01]  /*08f0*/  FMUL R6, R6, UR4 ;  /* 0x0000000406067c20 */ /* 0x000fe20008400000 */
[----:B------:R-:W-:-:S03]  /*0900*/  ISETP.NE.AND.EX P0, PT, R29, RZ, PT, P0 ;  /* 0x000000ff1d00720c */ /* 0x000fc60003f05300 */
[----:B------:R-:W1:Y:S01]  /*0910*/  LDC R14, c[0x0][0x148] ;  /* 0x00005200ff0e7b82 */ /* 0x000e620000000800 */
[----:B--2---:R-:W-:-:S07]  /*0920*/  IMAD R0, R5, R8, R4 ;  /* 0x0000000805007224 */ /* 0x004fce00078e0204 */
[----:B------:R-:W2:Y:S01]  /*0930*/  LDC R24, c[0x0][0x600] ;  /* 0x00018000ff187b82 */ /* 0x000ea20000000800 */
[-CC-:B----4-:R-:W-:Y:S02]  /*0940*/  SHF.R.U64 R30, R20, R12.reuse, R7.reuse ;  /* 0x0000000c141e7219 */ /* 0x190fe40000001207 */
[----:B------:R-:W-:Y:S01]  /*0950*/  SHF.R.U32.HI R5, RZ, R12, R7 ;  /* 0x0000000cff057219 */ /* 0x000fe20000011607 */
[----:B------:R-:W-:Y:S01]  /*0960*/  IMAD.MOV.U32 R7, RZ, RZ, 0x1 ;  /* 0x00000001ff077424 */ /* 0x000fe200078e00ff */
[----:B------:R3:W4:Y:S03]  /*0970*/  F2I.U32.TRUNC.NTZ R12, R6 ;  /* 0x00000006000c7305 */ /* 0x000726000020f000 */
[----:B------:R-:W1:Y:S01]  /*0980*/  LDC R15, c[0x0][0x648] ;  /* 0x00019200ff0f7b82 */ /* 0x000e620000000800 */
[-C--:B0-----:R-:W-:Y:S02]  /*0990*/  SHF.L.U32 R4, R9, R26.reuse, RZ ;  /* 0x0000001a09047219 */ /* 0x081fe400000006ff */
[----:B------:R-:W-:-:S02]  /*09a0*/  SHF.R.U64 R32, R30, R26, R5 ;  /* 0x0000001a1e207219 */ /* 0x000fc40000001205 */
[----:B------:R-:W-:Y:S02]  /*09b0*/  LOP3.LUT R11, RZ, R4, RZ, 0x33, !PT ;  /* 0x00000004ff0b7212 */ /* 0x000fe400078e33ff */
[-C--:B------:R-:W-:Y:S01]  /*09c0*/  SHF.R.U32.HI R5, RZ, R26.reuse, R5 ;  /* 0x0000001aff057219 */ /* 0x080fe20000011605 */
[----:B------:R-:W0:Y:S01]  /*09d0*/  LDC R21, c[0x0][0x638] ;  /* 0x00018e00ff157b82 */ /* 0x000e220000000800 */
[----:B------:R-:W-:Y:S01]  /*09e0*/  SHF.L.U32 R10, R7, R26, RZ ;  /* 0x0000001a070a7219 */ /* 0x000fe200000006ff */
[----:B------:R-:W-:-:S06]  /*09f0*/  IMAD.MOV.U32 R4, RZ, RZ, R32 ;  /* 0x000000ffff047224 */ /* 0x000fcc00078e0020 */
[----:B------:R-:W0:Y:S01]  /*0a00*/  LDC R91, c[0x0][0x610] ;  /* 0x00018400ff5b7b82 */ /* 0x000e220000000800 */
[----:B---34-:R-:W-:Y:S05]  /*0a10*/  @!P0 BRA `(.L_x_6) ;  /* 0x0000000000288947 */ /* 0x018fea0003800000 */
[----:B------:R-:W3:Y:S02]  /*0a20*/  LDC R9, c[0x0][0x64c] ;  /* 0x00019300ff097b82 */ /* 0x000ee40000000800 */
[----:B---3--:R-:W-:-:S05]  /*0a30*/  IADD3 R9, P0, R32, R9, RZ ;  /* 0x0000000920097210 */ /* 0x008fca0007f1e0ff */
        /* <DEDUP_REMOVED lines=8> */
.L_x_6:
[----:B-1----:R-:W-:Y:S01]  /*0ac0*/  SHF.R.U64 R4, R4, R15, R5 ;  /* 0x0000000f04047219 */ /* 0x002fe20000001205 */
[----:B--2---:R-:W-:Y:S01]  /*0ad0*/  VIADD R5, R24, 0xffffffff ;  /* 0xffffffff18057836 */ /* 0x004fe20000000000 */
[----:B------:R-:W-:Y:S01]  /*0ae0*/  LOP3.LUT R11, R30, R11, RZ, 0xc0, !PT ;  /* 0x0000000b1e0b7212 */ /* 0x000fe200078ec0ff */
[----:B------:R-:W-:Y:S02]  /*0af0*/  IMAD.MOV R12, RZ, RZ, -R12 ;  /* 0x000000ffff0c7224 */ /* 0x000fe400078e0a0c */
[----:B------:R-:W-:Y:S02]  /*0b00*/  IMAD.MOV R6, RZ, RZ, -R4 ;  /* 0x000000ffff067224 */ /* 0x000fe400078e0a04 */
[----:B------:R-:W-:Y:S01]  /*0b10*/  IMAD R11, R10, R4, R11 ;  /* 0x000000040a0b7224 */ /* 0x000fe200078e020b */
[----:B------:R-:W-:Y:S01]  /*0b20*/  LOP3.LUT R4, R20, R5, RZ, 0xc0, !PT ;  /* 0x0000000514047212 */ /* 0x000fe200078ec0ff */
[----:B------:R-:W-:Y:S02]  /*0b30*/  @P3 IMAD R0, R14, R12, R3 ;  /* 0x0000000c0e003224 */ /* 0x000fe400078e0203 */
[----:B0-----:R-:W-:-:S02]  /*0b40*/  IMAD R3, R6, R21, R32 ;  /* 0x0000001506037224 */ /* 0x001fc400078e0220 */
[----:B------:R-:W-:Y:S02]  /*0b50*/  IMAD R91, R11, R91, R0 ;  /* 0x0000005b0b5b7224 */ /* 0x000fe400078e0200 */
[----:B------:R-:W-:Y:S02]  /*0b60*/  IMAD R4, R3, R24, R4 ;  /* 0x0000001803047224 */ /* 0x000fe400078e0204 */
[----:B------:R-:W-:-:S03]  /*0b70*/  IMAD.MOV.U32 R0, RZ, RZ, 0x1 ;  /* 0x00000001ff007424 */ /* 0x000fc600078e00ff */
[----:B------:R-:W-:Y:S02]  /*0b80*/  SEL R92, R4, R91, !P3 ;  /* 0x0000005b045c7207 */ /* 0x000fe40005800000 */
[----:B------:R-:W-:-:S07]  /*0b90*/  SEL R91, R91, R4, !P3 ;  /* 0x000000045b5b7207 */ /* 0x000fce0005800000 */
.L_x_4:
[----:B------:R-:W-:-:S08]  /*0ba0*/  NOP ;  /* 0x0000000000007918 */ /* 0x000fd00000000000 */
[----:B------:R-:W0:Y:S02]  /*0bb0*/  USETMAXREG.TRY_ALLOC.CTAPOOL UP0, 0xe8 ;  /* 0x000000e8000079c8 */ /* 0x000e240008000600 */
[----:B0-----:R-:W-:-:S13]  /*0bc0*/  PLOP3.LUT P0, PT, PT, PT, UP0, 0x80, 0x0 ;  /* 0x000000000000781c */ /* 0x001fda0003f0f008 */
[----:B------:R-:W-:Y:S05]  /*0bd0*/  @!P0 BRA `(.L_x_4) ;  /* 0xfffffffc00f08947 */ /* 0x000fea000383ffff */
[----:B------:R-:W-:Y:S01]  /*0be0*/  ULDC.64 UR4, c[0x0][0x598] ;  /* 0x0001660000047ab9 */ /* 0x000fe20000000a00 */
[----:B------:R-:W-:Y:S01]  /*0bf0*/  ULDC.64 UR36, c[0x0][0x208] ;  /* 0x0000820000247ab9 */ /* 0x000fe20000000a00 */
[----:B------:R-:W-:-:S04]  /*0c00*/  ISETP.NE.U32.AND P0, PT, RZ, UR4, PT ;  /* 0x00000004ff007c0c */ /* 0x000fc8000bf05070 */
[----:B------:R-:W-:-:S13]  /*0c10*/  ISETP.NE.AND.EX P0, PT, RZ, UR5, PT, P0 ;  /* 0x00000005ff007c0c */ /* 0x000fda000bf05300 */
[----:B------:R-:W-:Y:S05]  /*0c20*/  @!P0 BRA `(.L_x_7) ;  /* 0x00000000001c8947 */ /* 0x000fea0003800000 */
[----:B------:R-:W0:Y:S02]  /*0c30*/  LDC.64 R4, c[0x0][0x598] ;  /* 0x00016600ff047b82 */ /* 0x000e240000000a00 */
[----:B0-----:R-:W2:Y:S02]  /*0c40*/  LDG.E.64 R4, desc[UR36][R4.64] ;  /* 0x0000002404047981 */ /* 0x001ea4000c1e1b00 */
[----:B--2---:R-:W-:-:S04]  /*0c50*/  ISETP.NE.U32.AND P0, PT, R4, RZ, PT ;  /* 0x000000ff0400720c */ /* 0x004fc80003f05070 */
[----:B------:R-:W-:-:S13]  /*0c60*/  ISETP.NE.AND.EX P0, PT, R5, RZ, PT, P0 ;  /* 0x000000ff0500720c */ /* 0x000fda0003f05300 */
[----:B------:R-:W-:Y:S05]  /*0c70*/  @!P0 BRA `(.L_x_7) ;  /* 0x0000000000088947 */ /* 0x000fea0003800000 */
[----:B------:R0:W5:Y:S01]  /*0c80*/  LD.E R23, desc[UR36][R4.64] ;  /* 0x0000002404177980 */ /* 0x000162000c101900 */
[----:B------:R-:W-:Y:S05]  /*0c90*/  BRA `(.L_x_8) ;  /* 0x0000000000247947 */ /* 0x000fea0003800000 */
.L_x_7:
[----:B------:R-:W-:Y:S02]  /*0ca0*/  ULDC.64 UR4, c[0x0][0x588] ;  /* 0x0001620000047ab9 */ /* 0x000fe40000000a00 */
[----:B------:R-:W-:-:S04]  /*0cb0*/  ISETP.NE.U32.AND P0, PT, RZ, UR4, PT ;  /* 0x00000004ff007c0c */ /* 0x000fc8000bf05070 */
[----:B------:R-:W-:-:S13]  /*0cc0*/  ISETP.NE.AND.EX P0, PT, RZ, UR5, PT, P0 ;  /* 0x00000005ff007c0c */ /* 0x000fda000bf05300 */
[----:B------:R-:W-:Y:S05]  /*0cd0*/  @!P0 BRA `(.L_x_9) ;  /* 0x00000000000c8947 */ /* 0x000fea0003800000 */
[----:B------:R-:W0:Y:S02]  /*0ce0*/  LDC.64 R4, c[0x0][0x588] ;  /* 0x00016200ff047b82 */ /* 0x000e240000000a00 */
[----:B0-----:R1:W5:Y:S01]  /*0cf0*/  LDG.E R23, desc[UR36][R4.64] ;  /* 0x0000002404177981 */ /* 0x001362000c1e1900 */
[----:B------:R-:W-:Y:S05]  /*0d00*/  BRA `(.L_x_8) ;  /* 0x0000000000087947 */ /* 0x000fea0003800000 */
.L_x_9:
[----:B------:R-:W-:Y:S02]  /*0d10*/  ULDC UR4, c[0x0][0x580] ;  /* 0x0001600000047ab9 */ /* 0x000fe40000000800 */
[----:B------:R-:W-:-:S07]  /*0d20*/  IMAD.U32 R23, RZ, RZ, UR4 ;  /* 0x00000004ff177e24 */ /* 0x000fce000f8e00ff */
.L_x_8:
[----:B------:R-:W-:Y:S02]  /*0d30*/  ULDC.64 UR4, c[0x0][0x5a0] ;  /* 0x0001680000047ab9 */ /* 0x000fe40000000a00 */
[----:B------:R-:W-:-:S04]  /*0d40*/  ISETP.NE.U32.AND P0, PT, RZ, UR4, PT ;  /* 0x00000004ff007c0c */ /* 0x000fc8000bf05070 */
[----:B------:R-:W-:-:S13]  /*0d50*/  ISETP.NE.AND.EX P0, PT, RZ, UR5, PT, P0 ;  /* 0x00000005ff007c0c */ /* 0x000fda000bf05300 */
[----:B------:R-:W-:Y:S05]  /*0d60*/  @!P0 BRA `(.L_x_10) ;  /* 0x00000000001c8947 */ /* 0x000fea0003800000 */
[----:B01----:R-:W0:Y:S02]  /*0d70*/  LDC.64 R4, c[0x0][0x5a0] ;  /* 0x00016800ff047b82 */ /* 0x003e240000000a00 */
[----:B0-----:R-:W2:Y:S02]  /*0d80*/  LDG.E.64 R4, desc[UR36][R4.64] ;  /* 0x0000002404047981 */ /* 0x001ea4000c1e1b00 */
[----:B--2---:R-:W-:-:S04]  /*0d90*/  ISETP.NE.U32.AND P0, PT, R4, RZ, PT ;  /* 0x000000ff0400720c */ /* 0x004fc80003f05070 */
[----:B------:R-:W-:-:S13]  /*0da0*/  ISETP.NE.AND.EX P0, PT, R5, RZ, PT, P0 ;  /* 0x000000ff0500720c */ /* 0x000fda0003f05300 */
[----:B------:R-:W-:Y:S05]  /*0db0*/  @!P0 BRA `(.L_x_10) ;  /* 0x0000000000088947 */ /* 0x000fea0003800000 */
[----:B------:R0:W5:Y:S01]  /*0dc0*/  LD.E R88, desc[UR36][R4.64] ;  /* 0x0000002404587980 */ /* 0x000162000c101900 */
[----:B------:R-:W-:Y:S05]  /*0dd0*/  BRA `(.L_x_11) ;  /* 0x0000000000247947 */ /* 0x000fea0003800000 */
.L_x_10:
[----:B------:R-:W-:Y:S02]  /*0de0*/  ULDC.64 UR4, c[0x0][0x590] ;  /* 0x0001640000047ab9 */ /* 0x000fe40000000a00 */
[----:B------:R-:W-:-:S04]  /*0df0*/  ISETP.NE.U32.AND P0, PT, RZ, UR4, PT ;  /* 0x00000004ff007c0c */ /* 0x000fc8000bf05070 */
[----:B------:R-:W-:-:S13]  /*0e00*/  ISETP.NE.AND.EX P0, PT, RZ, UR5, PT, P0 ;  /* 0x00000005ff007c0c */ /* 0x000fda000bf05300 */
[----:B------:R-:W-:Y:S05]  /*0e10*/  @!P0 BRA `(.L_x_12) ;  /* 0x00000000000c8947 */ /* 0x000fea0003800000 */
[----:B01----:R-:W0:Y:S02]  /*0e20*/  LDC.64 R4, c[0x0][0x590] ;  /* 0x00016400ff047b82 */ /* 0x003e240000000a00 */
[----:B0-----:R1:W5:Y:S01]  /*0e30*/  LDG.E R88, desc[UR36][R4.64] ;  /* 0x0000002404587981 */ /* 0x001362000c1e1900 */
[----:B------:R-:W-:Y:S05]  /*0e40*/  BRA `(.L_x_11) ;  /* 0x0000000000087947 */ /* 0x000fea0003800000 */
.L_x_12:
[----:B------:R-:W-:Y:S02]  /*0e50*/  ULDC UR4, c[0x0][0x584] ;  /* 0x0001610000047ab9 */ /* 0x000fe40000000800 */
[----:B------:R-:W-:-:S07]  /*0e60*/  IMAD.U32 R88, RZ, RZ, UR4 ;  /* 0x00000004ff587e24 */ /* 0x000fce000f8e00ff */
.L_x_11:
[----:B------:R-:W-:-:S13]  /*0e70*/  LOP3.LUT P0, RZ, R0, 0xff, RZ, 0xc0, !PT ;  /* 0x000000ff00ff7812 */ /* 0x000fda000780c0ff */
[----:B------:R-:W-:Y:S05]  /*0e80*/  @!P0 EXIT ;  /* 0x000000000000894d */ /* 0x000fea0003800000 */
[----:B------:R-:W-:Y:S01]  /*0e90*/  ULDC UR4, c[0x0][0x28c] ;  /* 0x0000a30000047ab9 */ /* 0x000fe20000000800 */
[----:B------:R-:W-:Y:S01]  /*0ea0*/  LOP3.LUT R90, R19, 0x1, RZ, 0xfc, !PT ;  /* 0x00000001135a7812 */ /* 0x000fe200078efcff */
[----:B------:R-:W-:Y:S01]  /*0eb0*/  UIADD3 UR4, UR4, 0x1f, URZ ;  /* 0x0000001f04047890 */ /* 0x000fe2000fffe03f */
[----:B------:R-:W-:Y:S01]  /*0ec0*/  UMOV UR38, URZ ;  /* 0x0000003f00267c82 */ /* 0x000fe20008000000 */
[----:B------:R-:W-:Y:S02]  /*0ed0*/  UMOV UR39, URZ ;  /* 0x0000003f00277c82 */ /* 0x000fe40008000000 */
[----:B------:R-:W-:-:S04]  /*0ee0*/  USHF.R.S32.HI UR5, URZ, 0x1f, UR4 ;  /* 0x0000001f3f057899 */ /* 0x000fc80008011404 */
[----:B------:R-:W-:-:S04]  /*0ef0*/  ULEA.HI UR5, UR5, UR4, URZ, 0x5 ;  /* 0x0000000405057291 */ /* 0x000fc8000f8f283f */
[----:B------:R-:W-:-:S12]  /*0f00*/  USHF.R.S32.HI UR40, URZ, 0x5, UR5 ;  /* 0x000000053f287899 */ /* 0x000fd80008011405 */
.L_x_158:
[----:B------:R-:W-:Y:S01]  /*0f10*/  LOP3.LUT R0, R18, 0x80, RZ, 0xc0, !PT ;  /* 0x0000008012007812 */ /* 0x000fe200078ec0ff */
[----:B--2---:R-:W2:Y:S01]  /*0f20*/  S2UR UR7, SR_CgaCtaId ;  /* 0x00000000000779c3 */ /* 0x004ea20000008800 */
[----:B------:R-:W-:Y:S02]  /*0f30*/  UMOV UR6, 0x400 ;  /* 0x0000040000067882 */ /* 0x000fe40000000000 */
[----:B------:R-:W-:-:S06]  /*0f40*/  SHF.R.U32.HI R0, RZ, 0x7, R0 ;  /* 0x00000007ff007819 */ /* 0x000fcc0000011600 */
[----:B---3--:R-:W3:Y:S01]  /*0f50*/  SHFL.IDX PT, R0, R0, RZ, 0x1f ;  /* 0x00001fff00007589 */ /* 0x008ee200000e0000 */
[----:B--2---:R-:W-:Y:S01]  /*0f60*/  ULEA UR42, UR7, UR6, 0x18 ;  /* 0x00000006072a7291 */ /* 0x004fe2000f8ec03f */
[----:B---3--:R-:W-:-:S13]  /*0f70*/  R2UR UR4, R0 ;  /* 0x00000000000472ca */ /* 0x008fda00000e0000 */
[----:B------:R-:W-:-:S04]  /*0f80*/  ULEA.HI UR5, UR4, UR4, URZ, 0x1 ;  /* 0x0000000404057291 */ /* 0x000fc8000f8f083f */
[----:B------:R-:W-:-:S04]  /*0f90*/  ULOP3.LUT UR5, UR5, 0xffffe, URZ, 0xc0, !UPT ;  /* 0x000ffffe05057892 */ /* 0x000fc8000f8ec03f */
[----:B------:R-:W-:-:S03]  /*0fa0*/  UIADD3 UR5, UR4, -UR5, URZ ;  /* 0x8000000504057290 */ /* 0x000fc6000fffe03f */
[----:B------:R-:W-:Y:S01]  /*0fb0*/  ULDC UR4, c[0x0][0x28c] ;  /* 0x0000a30000047ab9 */ /* 0x000fe20000000800 */
[----:B------:R-:W-:Y:S01]  /*0fc0*/  ULEA UR5, UR5, UR42, 0xc ;  /* 0x0000002a05057291 */ /* 0x000fe2000f8e603f */
[----:B------:R-:W-:-:S03]  /*0fd0*/  ISETP.LT.AND P0, PT, RZ, UR4, PT ;  /* 0x00000004ff007c0c */ /* 0x000fc6000bf01270 */
[----:B------:R-:W-:-:S04]  /*0fe0*/  UIADD3 UR5, UR5, 0x100, URZ ;  /* 0x0000010005057890 */ /* 0x000fc8000fffe03f */
[----:B------:R-:W-:-:S04]  /*0ff0*/  USHF.R.U32.HI UR5, URZ, 0x4, UR5 ;  /* 0x000000043f057899 */ /* 0x000fc80008011605 */
[----:B------:R-:W-:Y:S02]  /*1000*/  ULOP3.LUT UR41, UR5, 0x3fff, URZ, 0xc0, !UPT ;  /* 0x00003fff05297892 */ /* 0x000fe4000f8ec03f */
[----:B-1--45:R-:W-:Y:S10]  /*1010*/  @P0 BRA `(.L_x_13) ;  /* 0x0000000000400947 */ /* 0x032ff40003800000 */
[----:B------:R-:W-:Y:S01]  /*1020*/  MOV R0, 0x0 ;  /* 0x0000000000007802 */ /* 0x000fe20000000f00 */
[----:B------:R-:W-:Y:S01]  /*1030*/  ULDC.64 UR4, c[0x4][0x68] ;  /* 0x01001a0000047ab9 */ /* 0x000fe20000000a00 */
[----:B------:R-:W-:Y:S01]  /*1040*/  ULDC.64 UR6, c[0x4][0x8] ;  /* 0x0100020000067ab9 */ /* 0x000fe20000000a00 */
[----:B01----:R-:W-:Y:S01]  /*1050*/  IMAD.U32 R4, RZ, RZ, UR4 ;  /* 0x00000004ff047e24 */ /* 0x003fe2000f8e00ff */
[----:B------:R0:W1:Y:S01]  /*1060*/  LDC.64 R14, c[0x4][R0] ;  /* 0x01000000000e7b82 */ /* 0x0000620000000a00 */
[----:B------:R-:W-:Y:S01]  /*1070*/  IMAD.U32 R5, RZ, RZ, UR5 ;  /* 0x00000005ff057e24 */ /* 0x000fe2000f8e00ff */
[----:B------:R-:W-:Y:S01]  /*1080*/  ULDC.64 UR4, c[0x4][0x70] ;  /* 0x01001c0000047ab9 */ /* 0x000fe20000000a00 */
[----:B------:R-:W-:Y:S02]  /*1090*/  IMAD.U32 R10, RZ, RZ, UR6 ;  /* 0x00000006ff0a7e24 */ /* 0x000fe4000f8e00ff */
[----:B------:R-:W-:Y:S02]  /*10a0*/  IMAD.U32 R6, RZ, RZ, UR4 ;  /* 0x00000004ff067e24 */ /* 0x000fe4000f8e00ff */
[----:B------:R-:W-:-:S02]  /*10b0*/  IMAD.U32 R7, RZ, RZ, UR5 ;  /* 0x00000005ff077e24 */ /* 0x000fc4000f8e00ff */
[----:B------:R-:W-:Y:S02]  /*10c0*/  IMAD.U32 R11, RZ, RZ, UR7 ;  /* 0x00000007ff0b7e24 */ /* 0x000fe4000f8e00ff */
[----:B------:R-:W-:Y:S02]  /*10d0*/  IMAD.MOV.U32 R8, RZ, RZ, 0x1e1 ;  /* 0x000001e1ff087424 */ /* 0x000fe400078e00ff */
[----:B------:R-:W-:Y:S02]  /*10e0*/  IMAD.MOV.U32 R12, RZ, RZ, 0x1 ;  /* 0x00000001ff0c7424 */ /* 0x000fe400078e00ff */
[----:B0-----:R-:W-:-:S07]  /*10f0*/  IMAD.MOV.U32 R13, RZ, RZ, RZ ;  /* 0x000000ffff0d7224 */ /* 0x001fce00078e00ff */
[----:B------:R-:W-:-:S07]  /*1100*/  LEPC R20, `(.L_x_13) ;  /* 0x000000001014794e */ /* 0x000fce0000000000 */
[----:B-1---5:R-:W-:Y:S05]  /*1110*/  CALL.ABS.NOINC R14 ;  /* 0x000000000e007343 */ /* 0x022fea0003c00000 */
.L_x_13:
[----:B------:R-:W-:-:S13]  /*1120*/  ISETP.NE.AND P0, PT, R90, 0x3, PT ;  /* 0x000000035a00780c */ /* 0x000fda0003f05270 */
[----:B------:R-:W-:Y:S05]  /*1130*/  @!P0 BRA `(.L_x_14) ;  /* 0x0000000000048947 */ /* 0x000fea0003800000 */
[----:B------:R-:W-:Y:S01]  /*1140*/  BPT.TRAP 0x1 ;  /* 0x000000040000795c */ /* 0x000fe20000300000 */
.L_x_14:
[----:B------:R-:W-:Y:S02]  /*1150*/  IMAD.U32 R3, RZ, RZ, UR39 ;  /* 0x00000027ff037e24 */ /* 0x000fe4000f8e00ff */
[----:B------:R-:W-:-:S03]  /*1160*/  IMAD.U32 R0, RZ, RZ, UR38 ;  /* 0x00000026ff007e24 */ /* 0x000fc6000f8e00ff */
[----:B------:R-:W-:Y:S02]  /*1170*/  LEA R3, R3, UR42, 0x3 ;  /* 0x0000002a03037c11 */ /* 0x000fe4000f8e18ff */
[----:B------:R-:W-:-:S04]  /*1180*/  SHF.L.U32 R0, R0, 0x1f, RZ ;  /* 0x0000001f00007819 */ /* 0x000fc800000006ff */
[----:B------:R2:W3:Y:S01]  /*1190*/  SYNCS.PHASECHK.TRANS64.TRYWAIT P1, [R3+URZ], R0 ;  /* 0x00000000030075a7 */ /* 0x0004e2000802017f */
[----:B------:R-:W-:Y:S05]  /*11a0*/  @!P0 BRA `(.L_x_15) ;  /* 0x0000000000048947 */ /* 0x000fea0003800000 */
[----:B------:R-:W-:Y:S01]  /*11b0*/  BPT.TRAP 0x1 ;  /* 0x000000040000795c */ /* 0x000fe20000300000 */
.L_x_15:
[----:B---3--:R-:W-:Y:S05]  /*11c0*/  @P1 BRA `(.L_x_16) ;  /* 0x0000000000081947 */ /* 0x008fea0003800000 */
[----:B------:R-:W3:Y:S02]  /*11d0*/  SYNCS.PHASECHK.TRANS64.TRYWAIT P1, [R3+URZ], R0 ;  /* 0x00000000030075a7 */ /* 0x000ee4000802017f */
[----:B---3--:R-:W-:Y:S05]  /*11e0*/  @!P1 BRA `(.L_x_17) ;  /* 0x00000064006c9947 */ /* 0x008fea0003800000 */
.L_x_16:
[----:B------:R-:W-:-:S04]  /*11f0*/  UISETP.LT.AND UP0, UPT, UR40, 0x1, UPT ;  /* 0x000000012800788c */ /* 0x000fc8000bf01270 */
[----:B------:R-:W-:-:S04]  /*1200*/  USEL UR4, UR40, 0x1, UP0 ;  /* 0x0000000128047887 */ /* 0x000fc80008000000 */
[----:B------:R-:W-:-:S06]  /*1210*/  UIADD3 UR4, UR40, -UR4, URZ ;  /* 0x8000000428047290 */ /* 0x000fcc000fffe03f */
[----:B--23--:R-:W-:Y:S01]  /*1220*/  IMAD.U32 R0, RZ, RZ, UR4 ;  /* 0x00000004ff007e24 */ /* 0x00cfe2000f8e00ff */
[----:B------:R-:W-:Y:S05]  /*1230*/  WARPSYNC.ALL ;  /* 0x0000000000007948 */ /* 0x000fea0003800000 */
[----:B------:R-:W-:Y:S01]  /*1240*/  ISETP.GE.AND P1, PT, R0, 0x1, PT ;  /* 0x000000010000780c */ /* 0x000fe20003f26270 */
[----:B------:R-:W-:Y:S01]  /*1250*/  UIADD3 UR4, UR42, 0x6100, URZ ;  /* 0x000061002a047890 */ /* 0x000fe2000fffe03f */
[----:B------:R-:W-:Y:S01]  /*1260*/  WARPGROUP.ARRIVE ;  /* 0x00000000000079c5 */ /* 0x000fe20000000000 */
[----:B------:R-:W-:Y:S02]  /*1270*/  ULOP3.LUT UR41, UR41, 0x10000, URZ, 0xfc, !UPT ;  /* 0x0001000029297892 */ /* 0x000fe4000f8efc3f */
[----:B------:R-:W-:Y:S01]  /*1280*/  USHF.R.U32.HI UR4, URZ, 0x4, UR4 ;  /* 0x000000043f047899 */ /* 0x000fe20008011604 */
[----:B------:R-:W-:Y:S01]  /*1290*/  UMOV UR5, 0x80000020 ;  /* 0x8000002000057882 */ /* 0x000fe20000000000 */
[----:B------:R-:W-:-:S02]  /*12a0*/  UMOV UR7, 0x80000020 ;  /* 0x8000002000077882 */ /* 0x000fc40000000000 */
[----:B------:R-:W-:-:S04]  /*12b0*/  ULOP3.LUT UR4, UR4, 0x3fff, URZ, 0xc0, !UPT ;  /* 0x00003fff04047892 */ /* 0x000fc8000f8ec03f */
[----:B------:R-:W-:Y:S02]  /*12c0*/  ULOP3.LUT UR10, UR4, 0x10000, URZ, 0xfc, !UPT ;  /* 0x00010000040a7892 */ /* 0x000fe4000f8efc3f */
[----:B------:R-:W-:Y:S02]  /*12d0*/  ULEA UR4, UR39, UR41, 0x9 ;  /* 0x0000002927047291 */ /* 0x000fe4000f8e483f */
[----:B------:R-:W-:-:S09]  /*12e0*/  ULEA UR6, UR39, UR10, 0x9 ;  /* 0x0000000a27067291 */ /* 0x000fd2000f8e483f */
[----:B------:R-:W-:Y:S01]  /*12f0*/  HGMMA.64x128x16.F32 R24, gdesc[UR4], RZ, !UPT, gsb0 ;  /* 0x01e00000041879f0 */ /* 0x000fe2000c0008ff */
[----:B------:R-:W-:Y:S02]  /*1300*/  UIADD3 UR4, UR4, 0x2, URZ ;  /* 0x0000000204047890 */ /* 0x000fe4000fffe03f */
[----:B------:R-:W-:Y:S01]  /*1310*/  UIADD3 UR6, UR6, 0x2, URZ ;  /* 0x0000000206067890 */ /* 0x000fe2000fffe03f */
[----:B------:R-:W-:Y:S01]  /*1320*/  UMOV UR5, 0x80000020 ;  /* 0x8000002000057882 */ /* 0x000fe20000000000 */
[----:B------:R-:W-:Y:S01]  /*1330*/  UMOV UR7, 0x80000020 ;  /* 0x8000002000077882 */ /* 0x000fe20000000000 */
[----:B------:R-:W-:Y:S02]  /*1340*/  WARPGROUP.DEPBAR.LE gsb0, 0x0 ;  /* 0x00008000000079c5 */ /* 0x000fe40000010000 */
[----:B------:R-:W-:-:S06]  /*1350*/  WARPGROUP.ARRIVE ;  /* 0x00000000000079c5 */ /* 0x000fcc0000000000 */
[----:B------:R-:W-:Y:S03]  /*1360*/  HGMMA.64x128x16.F32 R24, gdesc[UR4], R24, gsb0 ;  /* 0x01e00000041879f0 */ /* 0x000fe60008000818 */
[----:B------:R-:W-:Y:S02]  /*1370*/  WARPGROUP.DEPBAR.LE gsb0, 0x0 ;  /* 0x00008000000079c5 */ /* 0x000fe40000010000 */
[----:B------:R-:W-:Y:S05]  /*1380*/  @!P1 BRA `(.L_x_18) ;  /* 0x0000000000d89947 */ /* 0x000fea0003800000 */
[----:B------:R-:W-:Y:S02]  /*1390*/  UIADD3 UR4, UR39, 0x1, URZ ;  /* 0x0000000127047890 */ /* 0x000fe4000fffe03f */
[----:B------:R-:W-:Y:S02]  /*13a0*/  UMOV UR9, UR39 ;  /* 0x0000002700097c82 */ /* 0x000fe40008000000 */
[----:B------:R-:W-:-:S04]  /*13b0*/  UISETP.NE.AND UP0, UPT, UR4, 0x3, UPT ;  /* 0x000000030400788c */ /* 0x000fc8000bf05270 */
[----:B------:R-:W-:Y:S02]  /*13c0*/  USEL UR5, URZ, 0x1, UP0 ;  /* 0x000000013f057887 */ /* 0x000fe40008000000 */
[----:B------:R-:W-:Y:S02]  /*13d0*/  USEL UR8, UR4, URZ, UP0 ;  /* 0x0000003f04087287 */ /* 0x000fe40008000000 */
[----:B------:R-:W-:-:S06]  /*13e0*/  ULOP3.LUT UR5, UR38, UR5, URZ, 0x3c, !UPT ;  /* 0x0000000526057292 */ /* 0x000fcc000f8e3c3f */
[----:B01----:R-:W-:-:S07]  /*13f0*/  IMAD.U32 R5, RZ, RZ, UR5 ;  /* 0x00000005ff057e24 */ /* 0x003fce000f8e00ff */
.L_x_25:
[----:B01----:R-:W-:Y:S05]  /*1400*/  @!P0 BRA `(.L_x_19) ;  /* 0x0000000000048947 */ /* 0x003fea0003800000 */
[----:B------:R-:W-:Y:S01]  /*1410*/  BPT.TRAP 0x1 ;  /* 0x000000040000795c */ /* 0x000fe20000300000 */
.L_x_19:
[----:B------:R-:W0:Y:S01]  /*1420*/  S2UR UR5, SR_CgaCtaId ;  /* 0x00000000000579c3 */ /* 0x000e220000008800 */
[----:B------:R-:W-:Y:S01]  /*1430*/  UMOV UR4, 0x400 ;  /* 0x0000040000047882 */ /* 0x000fe20000000000 */
[----:B------:R-:W-:Y:S01]  /*1440*/  SHF.L.U32 R3, R5, 0x1f, RZ ;  /* 0x0000001f05037819 */ /* 0x000fe200000006ff */
[----:B0-----:R-:W-:-:S04]  /*1450*/  ULEA UR11, UR5, UR4, 0x18 ;  /* 0x00000004050b7291 */ /* 0x001fc8000f8ec03f */
[----:B------:R-:W-:-:S09]  /*1460*/  ULEA UR4, UR8, UR11, 0x3 ;  /* 0x0000000b08047291 */ /* 0x000fd2000f8e183f */
[----:B------:R0:W1:Y:S01]  /*1470*/  SYNCS.PHASECHK.TRANS64.TRYWAIT P1, [UR4], R3 ;  /* 0x00000003ff0075a7 */ /* 0x0000620008020144 */
[----:B------:R-:W-:Y:S05]  /*1480*/  @!P0 BRA `(.L_x_20) ;  /* 0x0000000000048947 */ /* 0x000fea0003800000 */
[----:B------:R-:W-:Y:S01]  /*1490*/  BPT.TRAP 0x1 ;  /* 0x000000040000795c */ /* 0x000fe20000300000 */
.L_x_20:
[----:B-1----:R-:W-:Y:S05]  /*14a0*/  @P1 BRA `(.L_x_21) ;  /* 0x0000000000081947 */ /* 0x002fea0003800000 */
[----:B------:R-:W1:Y:S02]  /*14b0*/  SYNCS.PHASECHK.TRANS64.TRYWAIT P1, [UR4], R3 ;  /* 0x00000003ff0075a7 */ /* 0x000e640008020144 */
[----:B-1----:R-:W-:Y:S05]  /*14c0*/  @!P1 BRA `(.L_x_22) ;  /* 0x0000006000c89947 */ /* 0x002fea0003800000 */
.L_x_21:
[----:B------:R-:W-:Y:S01]  /*14d0*/  ULEA UR4, UR8, UR41, 0x9 ;  /* 0x0000002908047291 */ /* 0x000fe2000f8e483f */
[----:B------:R-:W-:Y:S01]  /*14e0*/  WARPGROUP.ARRIVE ;  /* 0x00000000000079c5 */ /* 0x000fe20000000000 */
[----:B------:R-:W-:Y:S01]  /*14f0*/  ULEA UR6, UR8, UR10, 0x9 ;  /* 0x0000000a08067291 */ /* 0x000fe2000f8e483f */
[----:B------:R-:W-:Y:S01]  /*1500*/  UMOV UR5, 0x80000020 ;  /* 0x8000002000057882 */ /* 0x000fe20000000000 */
[----:B------:R-:W-:-:S07]  /*1510*/  UMOV UR7, 0x80000020 ;  /* 0x8000002000077882 */ /* 0x000fce0000000000 */
[----:B------:R-:W-:Y:S01]  /*1520*/  HGMMA.64x128x16.F32 R24, gdesc[UR4], R24, gsb0 ;  /* 0x01e00000041879f0 */ /* 0x000fe20008000818 */
        /* <DEDUP_REMOVED lines=9> */
[----:B------:R-:W-:Y:S01]  /*15c0*/  BPT.TRAP 0x1 ;  /* 0x000000040000795c */ /* 0x000fe20000300000 */
.L_x_23:
[----:B------:R-:W-:Y:S01]  /*15d0*/  ULEA UR4, UR9, UR11, 0x3 ;  /* 0x0000000b09047291 */ /* 0x000fe2000f8e183f */
[----:B------:R-:W-:-:S03]  /*15e0*/  ISETP.GT.U32.AND P1, PT, R19, 0x1, PT ;  /* 0x000000011300780c */ /* 0x000fc60003f24070 */
[----:B------:R-:W-:-:S04]  /*15f0*/  UIADD3 UR4, UR4, 0x18, URZ ;  /* 0x0000001804047890 */ /* 0x000fc8000fffe03f */
[----:B------:R-:W-:-:S09]  /*1600*/  UPRMT UR4, URZ, 0x654, UR4 ;  /* 0x000006543f047896 */ /* 0x000fd20008000004 */
[----:B------:R-:W-:Y:S01]  /*1610*/  SYNCS.ARRIVE.TRANS64.RED.A1T0 RZ, [UR4], RZ ;  /* 0x000000ffffff79a7 */ /* 0x000fe20008100404 */
[----:B------:R-:W-:Y:S05]  /*1620*/  @P1 BRA `(.L_x_24) ;  /* 0x0000000000041947 */ /* 0x000fea0003800000 */
[----:B------:R-:W-:Y:S01]  /*1630*/  BPT.TRAP 0x1 ;  /* 0x000000040000795c */ /* 0x000fe20000300000 */
.L_x_24:
[----:B------:R-:W-:Y:S01]  /*1640*/  UIADD3 UR8, UR8, 0x1, URZ ;  /* 0x0000000108087890 */ /* 0x000fe2000fffe03f */
[C---:B------:R-:W-:Y:S01]  /*1650*/  ISETP.GT.AND P1, PT, R0.reuse, 0x1, PT ;  /* 0x000000010000780c */ /* 0x040fe20003f24270 */
[----:B------:R-:W-:Y:S01]  /*1660*/  UIADD3 UR9, UR9, 0x1, URZ ;  /* 0x0000000109097890 */ /* 0x000fe2000fffe03f */
[----:B------:R-:W-:Y:S01]  /*1670*/  VIADD R0, R0, 0xffffffff ;  /* 0xffffffff00007836 */ /* 0x000fe20000000000 */
[----:B------:R-:W-:Y:S02]  /*1680*/  UISETP.NE.AND UP0, UPT, UR8, 0x3, UPT ;  /* 0x000000030800788c */ /* 0x000fe4000bf05270 */
[----:B------:R-:W-:Y:S02]  /*1690*/  UISETP.NE.AND UP1, UPT, UR9, 0x3, UPT ;  /* 0x000000030900788c */ /* 0x000fe4000bf25270 */
[----:B------:R-:W-:Y:S02]  /*16a0*/  USEL UR4, URZ, 0x1, UP0 ;  /* 0x000000013f047887 */ /* 0x000fe40008000000 */
[----:B------:R-:W-:-:S02]  /*16b0*/  USEL UR8, UR8, URZ, UP0 ;  /* 0x0000003f08087287 */ /* 0x000fc40008000000 */
[----:B------:R-:W-:Y:S02]  /*16c0*/  USEL UR9, UR9, URZ, UP1 ;  /* 0x0000003f09097287 */ /* 0x000fe40008800000 */
[----:B------:R-:W-:Y:S01]  /*16d0*/  LOP3.LUT R5, R5, UR4, RZ, 0x3c, !PT ;  /* 0x0000000405057c12 */ /* 0x000fe2000f8e3cff */
[----:B------:R-:W-:Y:S09]  /*16e0*/  @P1 BRA `(.L_x_25) ;  /* 0xfffffffc00441947 */ /* 0x000ff2000383ffff */
.L_x_18:
[----:B------:R-:W2:Y:S02]  /*16f0*/  LDC R0, c[0x0][0x28c] ;  /* 0x0000a300ff007b82 */ /* 0x000ea40000000800 */
[----:B--2---:R-:W-:-:S13]  /*1700*/  ISETP.GE.AND P1, PT, R0, 0x1, PT ;  /* 0x000000010000780c */ /* 0x004fda0003f26270 */
[----:B------:R-:W-:Y:S05]  /*1710*/  @!P1 BRA `(.L_x_26) ;  /* 0x0000000000489947 */ /* 0x000fea0003800000 */
[----:B------:R-:W-:Y:S05]  /*1720*/  @!P0 BRA `(.L_x_27) ;  /* 0x0000000000048947 */ /* 0x000fea0003800000 */
[----:B------:R-:W-:Y:S01]  /*1730*/  BPT.TRAP 0x1 ;  /* 0x000000040000795c */ /* 0x000fe20000300000 */
.L_x_27:
[----:B------:R-:W2:Y:S01]  /*1740*/  S2UR UR7, SR_CgaCtaId ;  /* 0x00000000000779c3 */ /* 0x000ea20000008800 */
[----:B------:R-:W-:Y:S01]  /*1750*/  UISETP.LT.AND UP0, UPT, UR40, 0x1, UPT ;  /* 0x000000012800788c */ /* 0x000fe2000bf01270 */
[----:B------:R-:W-:-:S03]  /*1760*/  ISETP.GT.U32.AND P0, PT, R19, 0x1, PT ;  /* 0x000000011300780c */ /* 0x000fc60003f04070 */
[----:B------:R-:W-:-:S04]  /*1770*/  USEL UR6, UR40, 0x1, UP0 ;  /* 0x0000000128067887 */ /* 0x000fc80008000000 */
[----:B------:R-:W-:-:S04]  /*1780*/  UIADD3 UR6, UR39, UR40, -UR6 ;  /* 0x0000002827067290 */ /* 0x000fc8000fffe806 */
[----:B------:R-:W-:-:S04]  /*1790*/  UIMAD.WIDE.U32 UR4, UR6, -0x55555555, URZ ;  /* 0xaaaaaaab060478a5 */ /* 0x000fc8000f8e003f */
[----:B------:R-:W-:-:S03]  /*17a0*/  USHF.R.U32.HI UR4, URZ, 0x1, UR5 ;  /* 0x000000013f047899 */ /* 0x000fc60008011605 */
[----:B------:R-:W-:Y:S01]  /*17b0*/  UMOV UR5, 0x400 ;  /* 0x0000040000057882 */ /* 0x000fe20000000000 */
[----:B------:R-:W-:Y:S02]  /*17c0*/  UIMAD UR6, UR4, -0x3, UR6 ;  /* 0xfffffffd040678a4 */ /* 0x000fe4000f8e0206 */
[----:B--2---:R-:W-:-:S04]  /*17d0*/  ULEA UR5, UR7, UR5, 0x18 ;  /* 0x0000000507057291 */ /* 0x004fc8000f8ec03f */
[----:B------:R-:W-:-:S04]  /*17e0*/  ULEA UR6, UR6, UR5, 0x3 ;  /* 0x0000000506067291 */ /* 0x000fc8000f8e183f */
[----:B------:R-:W-:-:S04]  /*17f0*/  UIADD3 UR6, UR6, 0x18, URZ ;  /* 0x0000001806067890 */ /* 0x000fc8000fffe03f */
[----:B------:R-:W-:-:S09]  /*1800*/  UPRMT UR6, URZ, 0x654, UR6 ;  /* 0x000006543f067896 */ /* 0x000fd20008000006 */
[----:B------:R-:W-:Y:S01]  /*1810*/  SYNCS.ARRIVE.TRANS64.RED.A1T0 RZ, [UR6], RZ ;  /* 0x000000ffffff79a7 */ /* 0x000fe20008100406 */
[----:B------:R-:W-:Y:S05]  /*1820*/  @P0 BRA `(.L_x_26) ;  /* 0x0000000000040947 */ /* 0x000fea0003800000 */
[----:B------:R-:W-:Y:S01]  /*1830*/  BPT.TRAP 0x1 ;  /* 0x000000040000795c */ /* 0x000fe20000300000 */
.L_x_26:
[----:B------:R-:W2:Y:S01]  /*1840*/  LDC R6, c[0x0][0x288] ;  /* 0x0000a200ff067b82 */ /* 0x000ea20000000800 */
[----:B------:R-:W-:Y:S01]  /*1850*/  LOP3.LUT R0, R22, 0x1, RZ, 0xc0, !PT ;  /* 0x0000000116007812 */ /* 0x000fe200078ec0ff */
[----:B------:R-:W-:Y:S01]  /*1860*/  IMAD.SHL.U32 R13, R92, 0x80, RZ ;  /* 0x000000805c0d7824 */ /* 0x000fe200078e00ff */
[----:B01----:R-:W-:Y:S01]  /*1870*/  SHF.R.U32.HI R3, RZ, 0x2, R18 ;  /* 0x00000002ff037819 */ /* 0x003fe20000011612 */
[----:B------:R-:W-:Y:S01]  /*1880*/  UIADD3 UR39, UR40, UR39, URZ ;  /* 0x0000002728277290 */ /* 0x000fe2000fffe03f */
[----:B------:R-:W-:Y:S01]  /*1890*/  LOP3.LUT R4, R18, 0x60, RZ, 0xc0, !PT ;  /* 0x0000006012047812 */ /* 0x000fe200078ec0ff */
[----:B------:R-:W-:Y:S01]  /*18a0*/  IMAD.SHL.U32 R8, R0, 0x40, RZ ;  /* 0x0000004000087824 */ /* 0x000fe200078e00ff */
[----:B------:R-:W-:Y:S01]  /*18b0*/  LOP3.LUT R5, R18, 0x3, RZ, 0xc0, !PT ;  /* 0x0000000312057812 */ /* 0x000fe200078ec0ff */
[----:B------:R-:W-:Y:S01]  /*18c0*/  UISETP.GT.U32.AND UP0, UPT, UR39, 0x2, UPT ;  /* 0x000000022700788c */ /* 0x000fe2000bf04070 */
[----:B------:R-:W-:Y:S01]  /*18d0*/  LOP3.LUT R3, R3, 0x7, RZ, 0xc0, !PT ;  /* 0x0000000703037812 */ /* 0x000fe200078ec0ff */
[----:B------:R-:W-:Y:S01]  /*18e0*/  ULDC UR7, c[0x0][0x284] ;  /* 0x0000a10000077ab9 */ /* 0x000fe20000000800 */
[----:B------:R-:W-:Y:S01]  /*18f0*/  SHF.R.U32.HI R4, RZ, 0x1, R4 ;  /* 0x00000001ff047819 */ /* 0x000fe20000011604 */
[----:B------:R-:W-:Y:S01]  /*1900*/  UISETP.LT.U32.AND UP0, UPT, UR40, 0x3, UP0 ;  /* 0x000000032800788c */ /* 0x000fe20008701070 */
[----:B------:R-:W-:Y:S01]  /*1910*/  SHF.R.S32.HI R21, RZ, 0x1f, R89 ;  /* 0x0000001fff157819 */ /* 0x000fe20000011459 */
[----:B------:R-:W-:Y:S01]  /*1920*/  UISETP.GE.U32.AND UP1, UPT, UR40, 0x3, UPT ;  /* 0x000000032800788c */ /* 0x000fe2000bf26070 */
[--C-:B------:R-:W-:Y:S01]  /*1930*/  IADD3 R7, RZ, -R4, -R3.reuse ;  /* 0x80000004ff077210 */ /* 0x100fe20007ffe803 */
[----:B------:R-:W-:Y:S01]  /*1940*/  ULDC.64 UR8, c[0x0][0x5d0] ;  /* 0x0001740000087ab9 */ /* 0x000fe20000000a00 */
[----:B------:R-:W-:Y:S01]  /*1950*/  LOP3.LUT R3, R8, 0x40, R3, 0xe2, !PT ;  /* 0x0000004008037812 */ /* 0x000fe200078ee203 */
[----:B------:R-:W-:Y:S01]  /*1960*/  IMAD.SHL.U32 R8, R18, 0x2, RZ ;  /* 0x0000000212087824 */ /* 0x000fe200078e00ff */
[----:B------:R-:W-:Y:S01]  /*1970*/  UIMAD.WIDE.U32 UR4, UR39, -0x55555555, URZ ;  /* 0xaaaaaaab270478a5 */ /* 0x000fe2000f8e003f */
[----:B------:R-:W-:Y:S01]  /*1980*/  IMAD.WIDE R10, R91, 0x80, RZ ;  /* 0x000000805b0a7825 */ /* 0x000fe200078e02ff */
[----:B------:R-:W-:-:S02]  /*1990*/  USEL UR6, URZ, 0x1, !UP0 ;  /* 0x000000013f067887 */ /* 0x000fc4000c000000 */
[----:B------:R-:W-:Y:S01]  /*19a0*/  LOP3.LUT R8, R13, 0x6, R8, 0xf8, !PT ;  /* 0x000000060d087812 */ /* 0x000fe200078ef808 */
[----:B--2---:R-:W-:Y:S01]  /*19b0*/  IMAD R12, R5, -0x2, R6 ;  /* 0xfffffffe050c7824 */ /* 0x004fe200078e0206 */
[----:B------:R-:W-:Y:S01]  /*19c0*/  ISETP.GE.AND P0, PT, R13, R6, PT ;  /* 0x000000060d00720c */ /* 0x000fe20003f06270 */
[----:B------:R-:W-:Y:S01]  /*19d0*/  IMAD.SHL.U32 R5, R91, 0x80, RZ ;  /* 0x000000805b057824 */ /* 0x000fe200078e00ff */
[----:B------:R-:W-:Y:S01]  /*19e0*/  SHF.R.S32.HI R9, RZ, 0x1f, R8 ;  /* 0x0000001fff097819 */ /* 0x000fe20000011408 */
[----:B------:R-:W-:Y:S01]  /*19f0*/  IMAD R6, R21, UR8, RZ ;  /* 0x0000000815067c24 */ /* 0x000fe2000f8e02ff */
[----:B------:R-:W-:Y:S01]  /*1a00*/  USHF.R.U32.HI UR4, URZ, 0x1, UR5 ;  /* 0x000000013f047899 */ /* 0x000fe20008011605 */
[----:B------:R-:W-:Y:S01]  /*1a10*/  IMAD R0, R0, -0x40, R7 ;  /* 0xffffffc000007824 */ /* 0x000fe200078e0207 */
[----:B------:R-:W-:Y:S01]  /*1a20*/  ISETP.GE.OR P0, PT, R5, UR7, P0 ;  /* 0x0000000705007c0c */ /* 0x000fe20008706670 */
[----:B------:R-:W-:Y:S01]  /*1a30*/  ULOP3.LUT UR38, UR38, UR6, URZ, 0x3c, !UPT ;  /* 0x0000000626267292 */ /* 0x000fe2000f8e3c3f */
[C---:B------:R-:W-:Y:S01]  /*1a40*/  IMAD R15, R89.reuse, UR9, R6 ;  /* 0x00000009590f7c24 */ /* 0x040fe2000f8e0206 */
[----:B------:R-:W-:Y:S01]  /*1a50*/  LOP3.LUT R105, R10, R3, R4, 0xfe, !PT ;  /* 0x000000030a697212 */ /* 0x000fe200078efe04 */
[----:B------:R-:W-:Y:S01]  /*1a60*/  IMAD.WIDE.U32 R6, R89, UR8, R8 ;  /* 0x0000000859067c25 */ /* 0x000fe2000f8e0008 */
[----:B------:R-:W-:Y:S01]  /*1a70*/  UIMAD UR39, UR4, -0x3, UR39 ;  /* 0xfffffffd042778a4 */ /* 0x000fe2000f8e0227 */
[----:B------:R-:W-:Y:S01]  /*1a80*/  IADD3 R3, -R5, UR7, R0 ;  /* 0x0000000705037c10 */ /* 0x000fe2000fffe100 */
[----:B------:R-:W-:Y:S01]  /*1a90*/  @UP1 ULOP3.LUT UR38, UR38, 0x1, UR4, 0x78, !UPT ;  /* 0x0000000126261892 */ /* 0x000fe2000f8e7804 */
[----:B------:R-:W-:-:S02]  /*1aa0*/  IMAD.IADD R7, R7, 0x1, R15 ;  /* 0x0000000107077824 */ /* 0x000fc400078e020f */
[----:B------:R-:W-:Y:S02]  /*1ab0*/  IMAD.IADD R4, R12, 0x1, -R13 ;  /* 0x000000010c047824 */ /* 0x000fe400078e0a0d */
[----:B------:R-:W-:Y:S01]  /*1ac0*/  IMAD.MOV.U32 R0, RZ, RZ, -0x1 ;  /* 0xffffffffff007424 */ /* 0x000fe200078e00ff */
[----:B------:R-:W-:Y:S06]  /*1ad0*/  @P0 BRA `(.L_x_28) ;  /* 0x0000004000240947 */ /* 0x000fec0003800000 */
[----:B------:R-:W0:Y:S01]  /*1ae0*/  LDC.64 R98, c[0x0][0x5c8] ;  /* 0x00017200ff627b82 */ /* 0x000e220000000a00 */
[----:B-----5:R-:W-:Y:S01]  /*1af0*/  FSETP.NEU.AND P0, PT, R88, RZ, PT ;  /* 0x000000ff5800720b */ /* 0x020fe20003f0d000 */
[----:B------:R-:W-:Y:S01]  /*1b00*/  BSSY B0, `(.L_x_28) ;  /* 0x0000406000007945 */ /* 0x000fe20003800000 */
[----:B------:R-:W-:-:S04]  /*1b10*/  ISETP.GT.AND P2, PT, R4, RZ, PT ;  /* 0x000000ff0400720c */ /* 0x000fc80003f44270 */
[----:B------:R-:W-:Y:S01]  /*1b20*/  ISETP.GT.AND P1, PT, R3, RZ, P2 ;  /* 0x000000ff0300720c */ /* 0x000fe20001724270 */
[-C--:B0-----:R-:W-:Y:S02]  /*1b30*/  IMAD R12, R11, R98.reuse, RZ ;  /* 0x000000620b0c7224 */ /* 0x081fe400078e02ff */
[----:B------:R-:W-:-:S04]  /*1b40*/  IMAD.WIDE.U32 R92, R105, R98, R6 ;  /* 0x00000062695c7225 */ /* 0x000fc800078e0006 */
[----:B------:R-:W-:-:S04]  /*1b50*/  IMAD R5, R105, R99, R12 ;  /* 0x0000006369057224 */ /* 0x000fc800078e020c */
[----:B------:R-:W-:Y:S01]  /*1b60*/  IMAD.IADD R91, R93, 0x1, R5 ;  /* 0x000000015d5b7824 */ /* 0x000fe200078e0205 */
[----:B------:R-:W-:Y:S06]  /*1b70*/  @!P0 BRA `(.L_x_29) ;  /* 0x0000002c00288947 */ /* 0x000fec0003800000 */
[----:B------:R-:W0:Y:S01]  /*1b80*/  LDC.64 R96, c[0x0][0x5b8] ;  /* 0x00016e00ff607b82 */ /* 0x000e220000000a00 */
[----:B------:R-:W-:-:S07]  /*1b90*/  ULDC.64 UR4, c[0x0][0x5c0] ;  /* 0x0001700000047ab9 */ /* 0x000fce0000000a00 */
[----:B------:R-:W1:Y:S08]  /*1ba0*/  LDC.64 R100, c[0x0][0x5b0] ;  /* 0x00016c00ff647b82 */ /* 0x000e700000000a00 */
[----:B------:R-:W2:Y:S01]  /*1bb0*/  LDC.64 R102, c[0x0][0x5a8] ;  /* 0x00016a00ff667b82 */ /* 0x000ea20000000a00 */
[-C--:B0-----:R-:W-:Y:S02]  /*1bc0*/  IMAD R6, R21, R96.reuse, RZ ;  /* 0x0000006015067224 */ /* 0x081fe400078e02ff */
[----:B------:R-:W-:-:S04]  /*1bd0*/  IMAD.WIDE.U32 R94, R89, R96, R8 ;  /* 0x00000060595e7225 */ /* 0x000fc800078e0008 */
[----:B------:R-:W-:Y:S02]  /*1be0*/  IMAD R93, R89, R97, R6 ;  /* 0x00000061595d7224 */ /* 0x000fe400078e0206 */
[-C--:B-1----:R-:W-:Y:S02]  /*1bf0*/  IMAD R10, R11, R100.reuse, RZ ;  /* 0x000000640b0a7224 */ /* 0x082fe400078e02ff */
[----:B------:R-:W-:Y:S02]  /*1c00*/  IMAD.IADD R13, R95, 0x1, R93 ;  /* 0x000000015f0d7824 */ /* 0x000fe400078e025d */
[----:B------:R-:W-:Y:S02]  /*1c10*/  IMAD.MOV.U32 R12, RZ, RZ, R94 ;  /* 0x000000ffff0c7224 */ /* 0x000fe400078e005e */
[C---:B------:R-:W-:Y:S02]  /*1c20*/  IMAD R97, R105.reuse, R101, R10 ;  /* 0x0000006569617224 */ /* 0x040fe400078e020a */
[----:B------:R-:W-:-:S04]  /*1c30*/  IMAD.WIDE.U32 R6, R105, R100, R12 ;  /* 0x0000006469067225 */ /* 0x000fc800078e000c */
[----:B------:R-:W-:Y:S01]  /*1c40*/  IMAD.IADD R5, R7, 0x1, R97 ;  /* 0x0000000107057824 */ /* 0x000fe200078e0261 */
[----:B--2---:R-:W-:-:S04]  /*1c50*/  LEA R14, P0, R6, R102, 0x1 ;  /* 0x00000066060e7211 */ /* 0x004fc800078008ff */
[----:B------:R-:W-:-:S05]  /*1c60*/  LEA.HI.X R15, R6, R103, R5, 0x1, P0 ;  /* 0x00000067060f7211 */ /* 0x000fca00000f0c05 */
[----:B------:R0:W2:Y:S01]  /*1c70*/  @P1 LDG.E.LTC128B.U16 R5, desc[UR36][R14.64] ;  /* 0x000000240e051981 */ /* 0x0000a2000c1e1520 */
[----:B------:R-:W-:Y:S01]  /*1c80*/  LEA R10, P0, R92, UR4, 0x1 ;  /* 0x000000045c0a7c11 */ /* 0x000fe2000f8008ff */
[----:B------:R-:W-:Y:S01]  /*1c90*/  IMAD.WIDE.U32 R6, R105, R100, R8 ;  /* 0x0000006469067225 */ /* 0x000fe200078e0008 */
[----:B------:R-:W-:Y:S03]  /*1ca0*/  BSSY B1, `(.L_x_30) ;  /* 0x0000012000017945 */ /* 0x000fe60003800000 */
[----:B------:R-:W-:Y:S02]  /*1cb0*/  IMAD.IADD R7, R97, 0x1, R7 ;  /* 0x0000000161077824 */ /* 0x000fe400078e0207 */
[----:B------:R-:W-:Y:S01]  /*1cc0*/  IMAD.WIDE.U32 R20, R89, R96, R6 ;  /* 0x0000006059147225 */ /* 0x000fe200078e0006 */
[----:B0-----:R-:W-:-:S03]  /*1cd0*/  SHF.L.U64.HI R15, R100, 0x3, R101 ;  /* 0x00000003640f7819 */ /* 0x001fc60000010265 */
[----:B------:R-:W-:Y:S01]  /*1ce0*/  IMAD.IADD R7, R93, 0x1, R21 ;  /* 0x000000015d077824 */ /* 0x000fe200078e0215 */
[----:B------:R-:W-:Y:S01]  /*1cf0*/  LEA R6, P4, R20, R102, 0x1 ;  /* 0x0000006614067211 */ /* 0x000fe200078808ff */
[----:B------:R-:W-:-:S03]  /*1d00*/  IMAD.SHL.U32 R14, R100, 0x8, RZ ;  /* 0x00000008640e7824 */ /* 0x000fc600078e00ff */
[----:B------:R-:W-:Y:S01]  /*1d10*/  LEA.HI.X R7, R20, R103, R7, 0x1, P4 ;  /* 0x0000006714077211 */ /* 0x000fe200020f0c07 */
[----:B--2---:R-:W-:-:S05]  /*1d20*/  HADD2.F32 R11, -RZ, R5.H0_H0 ;  /* 0x20000005ff0b7230 */ /* 0x004fca0000004100 */
[----:B------:R-:W-:-:S04]  /*1d30*/  FMUL R11, R11, R88 ;  /* 0x000000580b0b7220 */ /* 0x000fc80000400000 */
[----:B------:R-:W-:Y:S01]  /*1d40*/  FFMA R24, R24, R23, R11 ;  /* 0x0000001718187223 */ /* 0x000fe2000000000b */
[----:B------:R-:W-:Y:S02]  /*1d50*/  LEA.HI.X R11, R92, UR5, R91, 0x1, P0 ;  /* 0x000000055c0b7c11 */ /* 0x000fe400080f0c5b */
[----:B------:R-:W-:Y:S02]  /*1d60*/  ISETP.GT.AND P0, PT, R4, 0x1, PT ;  /* 0x000000010400780c */ /* 0x000fe40003f04270 */
[----:B------:R-:W-:Y:S02]  /*1d70*/  F2FP.F16.F32.PACK_AB R24, RZ, R24 ;  /* 0x00000018ff18723e */ /* 0x000fe400000000ff */
[----:B------:R-:W-:-:S03]  /*1d80*/  ISETP.GT.AND P3, PT, R3, RZ, P0 ;  /* 0x000000ff0300720c */ /* 0x000fc60000764270 */
[----:B------:R0:W-:Y:S10]  /*1d90*/  @P1 STG.E.U16 desc[UR36][R10.64], R24 ;  /* 0x000000180a001986 */ /* 0x0001f4000c101524 */
[----:B------:R-:W-:Y:S05]  /*1da0*/  @!P3 BRA `(.L_x_31) ;  /* 0x000000000004b947 */ /* 0x000fea0003800000 */
[----:B------:R1:W5:Y:S02]  /*1db0*/  LDG.E.LTC128B.U16 R5, desc[UR36][R6.64+0x2] ;  /* 0x0000022406057981 */ /* 0x000364000c1e1520 */
.L_x_31:
[----:B------:R-:W-:Y:S05]  /*1dc0*/  BSYNC B1 ;  /* 0x0000000000017941 */ /* 0x000fea0003800000 */
.L_x_30:
[----:B-----5:R-:W-:Y:S01]  /*1dd0*/  HADD2.F32 R91, -RZ, R5.H0_H0 ;  /* 0x20000005ff5b7230 */ /* 0x020fe20000004100 */
[----:B------:R-:W-:Y:S01]  /*1de0*/  ISETP.GT.AND P2, PT, R3, 0x8, P2 ;  /* 0x000000080300780c */ /* 0x000fe20001744270 */
[----:B------:R-:W-:Y:S01]  /*1df0*/  IMAD.WIDE.U32 R20, R105, R100, R14 ;  /* 0x0000006469147225 */ /* 0x000fe200078e000e */
[----:B0-----:R-:W-:-:S03]  /*1e00*/  PRMT R24, R5, 0x7610, R24 ;  /* 0x0000761005187816 */ /* 0x001fc60000000018 */
[----:B------:R-:W-:Y:S01]  /*1e10*/  FMUL R12, R91, R88 ;  /* 0x000000585b0c7220 */ /* 0x000fe20000400000 */
[----:B------:R-:W-:Y:S01]  /*1e20*/  IMAD.IADD R97, R97, 0x1, R21 ;  /* 0x0000000161617824 */ /* 0x000fe200078e0215 */
[----:B------:R-:W-:Y:S02]  /*1e30*/  IADD3 R94, P1, R94, R20, RZ ;  /* 0x000000145e5e7210 */ /* 0x000fe40007f3e0ff */
[----:B------:R-:W-:-:S03]  /*1e40*/  FFMA R12, R25, R23, R12 ;  /* 0x00000017190c7223 */ /* 0x000fc6000000000c */
[----:B------:R-:W-:Y:S01]  /*1e50*/  IMAD.X R13, R97, 0x1, R13, P1 ;  /* 0x00000001610d7824 */ /* 0x000fe200008e060d */
[C---:B------:R-:W-:Y:S02]  /*1e60*/  LEA R14, P1, R94.reuse, R102, 0x1 ;  /* 0x000000665e0e7211 */ /* 0x040fe400078208ff */
[----:B------:R-:W-:Y:S02]  /*1e70*/  F2FP.F16.F32.PACK_AB R12, RZ, R12 ;  /* 0x0000000cff0c723e */ /* 0x000fe400000000ff */
[----:B------:R-:W-:Y:S02]  /*1e80*/  LEA.HI.X R15, R94, R103, R13, 0x1, P1 ;  /* 0x000000675e0f7211 */ /* 0x000fe400008f0c0d */
[----:B------:R-:W-:-:S05]  /*1e90*/  PRMT R21, R12, 0x7610, R21 ;  /* 0x000076100c157816 */ /* 0x000fca0000000015 */
[----:B------:R0:W-:Y:S04]  /*1ea0*/  @P3 STG.E.U16 desc[UR36][R10.64+0x2], R21 ;  /* 0x000002150a003986 */ /* 0x0001e8000c101524 */
[----:B------:R-:W2:Y:S01]  /*1eb0*/  @P2 LDG.E.LTC128B.U16 R24, desc[UR36][R14.64] ;  /* 0x000000240e182981 */ /* 0x000ea2000c1e1520 */
[----:B------:R-:W-:Y:S01]  /*1ec0*/  IADD3 R20, P1, R8, R20, RZ ;  /* 0x0000001408147210 */ /* 0x000fe20007f3e0ff */
[----:B------:R-:W-:Y:S01]  /*1ed0*/  BSSY B1, `(.L_x_32) ;  /* 0x0000011000017945 */ /* 0x000fe20003800000 */
[C---:B------:R-:W-:Y:S02]  /*1ee0*/  SHF.L.U64.HI R13, R98.reuse, 0x4, R99 ;  /* 0x00000004620d7819 */ /* 0x040fe40000010263 */
[----:B------:R-:W-:Y:S01]  /*1ef0*/  ISETP.GT.AND P0, PT, R3, 0x8, P0 ;  /* 0x000000080300780c */ /* 0x000fe20000704270 */
[----:B0-----:R-:W-:Y:S01]  /*1f00*/  IMAD.X R21, R9, 0x1, R97, P1 ;  /* 0x0000000109157824 */ /* 0x001fe200008e0661 */
[----:B------:R-:W-:Y:S01]  /*1f10*/  LEA R12, P1, R98, R10, 0x4 ;  /* 0x0000000a620c7211 */ /* 0x000fe200078220ff */
[----:B------:R-:W-:-:S04]  /*1f20*/  IMAD.WIDE.U32 R20, R89, R96, R20 ;  /* 0x0000006059147225 */ /* 0x000fc800078e0014 */
[----:B------:R-:W-:Y:S01]  /*1f30*/  IMAD.X R13, R13, 0x1, R11, P1 ;  /* 0x000000010d0d7824 */ /* 0x000fe200008e060b */
[----:B------:R-:W-:Y:S01]  /*1f40*/  LEA R8, P3, R20, R102, 0x1 ;  /* 0x0000006614087211 */ /* 0x000fe200078608ff */
[----:B------:R-:W-:-:S05]  /*1f50*/  IMAD.IADD R9, R93, 0x1, R21 ;  /* 0x000000015d097824 */ /* 0x000fca00078e0215 */
[----:B------:R-:W-:Y:S01]  /*1f60*/  LEA.HI.X R9, R20, R103, R9, 0x1, P3 ;  /* 0x0000006714097211 */ /* 0x000fe200018f0c09 */
[----:B--2---:R-:W-:-:S05]  /*1f70*/  HADD2.F32 R5, -RZ, R24.H0_H0 ;  /* 0x20000018ff057230 */ /* 0x004fca0000004100 */
[----:B------:R-:W-:-:S04]  /*1f80*/  FMUL R5, R5, R88 ;  /* 0x0000005805057220 */ /* 0x000fc80000400000 */
[----:B------:R-:W-:-:S05]  /*1f90*/  FFMA R5, R26, R23, R5 ;  /* 0x000000171a057223 */ /* 0x000fca0000000005 */
[----:B------:R-:W-:-:S05]  /*1fa0*/  F2FP.F16.F32.PACK_AB R5, RZ, R5 ;  /* 0x00000005ff05723e */ /* 0x000fca00000000ff */
[----:B------:R0:W-:Y:S01]  /*1fb0*/  @P2 STG.E.U16 desc[UR36][R12.64], R5 ;  /* 0x000000050c002986 */ /* 0x0001e2000c101524 */
[----:B------:R-:W-:Y:S05]  /*1fc0*/  @!P0 BRA `(.L_x_33) ;  /* 0x0000000000048947 */ /* 0x000fea0003800000 */
[----:B------:R2:W5:Y:S02]  /*1fd0*/  LDG.E.LTC128B.U16 R24, desc[UR36][R8.64+0x2] ;  /* 0x0000022408187981 */ /* 0x000564000c1e1520 */
.L_x_33:
[----:B------:R-:W-:Y:S05]  /*1fe0*/  BSYNC B1 ;  /* 0x0000000000017941 */ /* 0x000fea0003800000 */
.L_x_32:
[----:B0----5:R-:W-:Y:S01]  /*1ff0*/  HADD2.F32 R5, -RZ, R24.H0_H0 ;  /* 0x20000018ff057230 */ /* 0x021fe20000004100 */
[----:B------:R-:W-:Y:S01]  /*2000*/  ISETP.GT.AND P1, PT, R4, 0x8, PT ;  /* 0x000000080400780c */ /* 0x000fe20003f24270 */
[----:B------:R-:W-:Y:S03]  /*2010*/  BSSY B1, `(.L_x_34) ;  /* 0x0000008000017945 */ /* 0x000fe60003800000 */
[----:B------:R-:W-:Y:S01]  /*2020*/  FMUL R14, R5, R88 ;  /* 0x00000058050e7220 */ /* 0x000fe20000400000 */
[----:B------:R-:W-:-:S03]  /*2030*/  ISETP.GT.AND P2, PT, R3, RZ, P1 ;  /* 0x000000ff0300720c */ /* 0x000fc60000f44270 */
[----:B------:R-:W-:-:S05]  /*2040*/  FFMA R14, R27, R23, R14 ;  /* 0x000000171b0e7223 */ /* 0x000fca000000000e */
[----:B------:R-:W-:-:S05]  /*2050*/  F2FP.F16.F32.PACK_AB R14, RZ, R14 ;  /* 0x0000000eff0e723e */ /* 0x000fca00000000ff */
[----:B------:R0:W-:Y:S01]  /*2060*/  @P0 STG.E.U16 desc[UR36][R12.64+0x2], R14 ;  /* 0x0000020e0c000986 */ /* 0x0001e2000c101524 */
[----:B------:R-:W-:Y:S05]  /*2070*/  @!P2 BRA `(.L_x_35) ;  /* 0x000000000004a947 */ /* 0x000fea0003800000 */
[----:B------:R3:W5:Y:S02]  /*2080*/  LDG.E.LTC128B.U16 R24, desc[UR36][R6.64+0x10] ;  /* 0x0000102406187981 */ /* 0x000764000c1e1520 */
.L_x_35:
[----:B------:R-:W-:Y:S05]  /*2090*/  BSYNC B1 ;  /* 0x0000000000017941 */ /* 0x000fea0003800000 */
.L_x_34:
[----:B-----5:R-:W-:Y:S01]  /*20a0*/  HADD2.F32 R5, -RZ, R24.H0_H0 ;  /* 0x20000018ff057230 */ /* 0x020fe20000004100 */
        /* <DEDUP_REMOVED lines=9> */
.L_x_37:
[----:B------:R-:W-:Y:S05]  /*2140*/  BSYNC B1 ;  /* 0x0000000000017941 */ /* 0x000fea0003800000 */
.L_x_36:
[----:B----45:R-:W-:Y:S01]  /*2150*/  HADD2.F32 R5, -RZ, R24.H0_H0 ;  /* 0x20000018ff057230 */ /* 0x030fe20000004100 */
[----:B------:R-:W-:Y:S01]  /*2160*/  ISETP.GT.AND P1, PT, R3, 0x8, P1 ;  /* 0x000000080300780c */ /* 0x000fe20000f24270 */
[----:B------:R-:W-:Y:S03]  /*2170*/  BSSY B1, `(.L_x_38) ;  /* 0x0000007000017945 */ /* 0x000fe60003800000 */
[----:B0-----:R-:W-:-:S04]  /*2180*/  FMUL R14, R5, R88 ;  /* 0x00000058050e7220 */ /* 0x001fc80000400000 */
[----:B------:R-:W-:-:S05]  /*2190*/  FFMA R14, R29, R23, R14 ;  /* 0x000000171d0e7223 */ /* 0x000fca000000000e */
[----:B------:R-:W-:-:S05]  /*21a0*/  F2FP.F16.F32.PACK_AB R14, RZ, R14 ;  /* 0x0000000eff0e723e */ /* 0x000fca00000000ff */
[----:B------:R0:W-:Y:S01]  /*21b0*/  @P3 STG.E.U16 desc[UR36][R10.64+0x12], R14 ;  /* 0x0000120e0a003986 */ /* 0x0001e2000c101524 */
[----:B------:R-:W-:Y:S05]  /*21c0*/  @!P1 BRA `(.L_x_39) ;  /* 0x0000000000049947 */ /* 0x000fea0003800000 */
[----:B------:R4:W5:Y:S02]  /*21d0*/  LDG.E.LTC128B.U16 R24, desc[UR36][R8.64+0x10] ;  /* 0x0000102408187981 */ /* 0x000964000c1e1520 */
.L_x_39:
[----:B------:R-:W-:Y:S05]  /*21e0*/  BSYNC B1 ;  /* 0x0000000000017941 */ /* 0x000fea0003800000 */
.L_x_38:
[----:B-----5:R-:W-:Y:S01]  /*21f0*/  HADD2.F32 R5, -RZ, R24.H0_H0 ;  /* 0x20000018ff057230 */ /* 0x020fe20000004100 */
[----:B------:R-:W-:Y:S01]  /*2200*/  ISETP.GT.AND P0, PT, R3, 0x8, P0 ;  /* 0x000000080300780c */ /* 0x000fe20000704270 */
[----:B------:R-:W-:Y:S03]  /*2210*/  BSSY B1, `(.L_x_40) ;  /* 0x0000007000017945 */ /* 0x000fe60003800000 */
[----:B------:R-:W-:-:S04]  /*2220*/  FMUL R5, R5, R88 ;  /* 0x0000005805057220 */ /* 0x000fc80000400000 */
[----:B------:R-:W-:-:S05]  /*2230*/  FFMA R5, R30, R23, R5 ;  /* 0x000000171e057223 */ /* 0x000fca0000000005 */
[----:B------:R-:W-:-:S05]  /*2240*/  F2FP.F16.F32.PACK_AB R5, RZ, R5 ;  /* 0x00000005ff05723e */ /* 0x000fca00000000ff */
[----:B------:R0:W-:Y:S01]  /*2250*/  @P1 STG.E.U16 desc[UR36][R12.64+0x10], R5 ;  /* 0x000010050c001986 */ /* 0x0001e2000c101524 */
[----:B------:R-:W-:Y:S05]  /*2260*/  @!P0 BRA `(.L_x_41) ;  /* 0x0000000000048947 */ /* 0x000fea0003800000 */
[----:B------:R0:W5:Y:S02]  /*2270*/  LDG.E.LTC128B.U16 R24, desc[UR36][R8.64+0x12] ;  /* 0x0000122408187981 */ /* 0x000164000c1e1520 */
.L_x_41:
[----:B------:R-:W-:Y:S05]  /*2280*/  BSYNC B1 ;  /* 0x0000000000017941 */ /* 0x000fea0003800000 */
.L_x_40:
        /* <DEDUP_REMOVED lines=10> */
.L_x_43:
[----:B------:R-:W-:Y:S05]  /*2330*/  BSYNC B1 ;  /* 0x0000000000017941 */ /* 0x000fea0003800000 */
.L_x_42:
        /* <DEDUP_REMOVED lines=10> */
.L_x_45:
[----:B------:R-:W-:Y:S05]  /*23e0*/  BSYNC B1 ;  /* 0x0000000000017941 */ /* 0x000fea0003800000 */
.L_x_44:
[----:B0----5:R-:W-:Y:S01]  /*23f0*/  HADD2.F32 R5, -RZ, R24.H0_H0 ;  /* 0x20000018ff057230 */ /* 0x021fe20000004100 */
        /* <DEDUP_REMOVED lines=8> */
.L_x_47:
[----:B------:R-:W-:Y:S05]  /*2480*/  BSYNC B1 ;  /* 0x0000000000017941 */ /* 0x000fea0003800000 */
.L_x_46:
        /* <DEDUP_REMOVED lines=9> */
.L_x_49:
[----:B------:R-:W-:Y:S05]  /*2520*/  BSYNC B1 ;  /* 0x0000000000017941 */ /* 0x000fea0003800000 */
.L_x_48:
        /* <DEDUP_REMOVED lines=10> */
.L_x_51:
[----:B------:R-:W-:Y:S05]  /*25d0*/  BSYNC B1 ;  /* 0x0000000000017941 */ /* 0x000fea0003800000 */
.L_x_50:
        /* <DEDUP_REMOVED lines=10> */
.L_x_53:
[----:B------:R-:W-:Y:S05]  /*2680*/  BSYNC B1 ;  /* 0x0000000000017941 */ /* 0x000fea0003800000 */
.L_x_52:
        /* <DEDUP_REMOVED lines=9> */
.L_x_55:
[----:B------:R-:W-:Y:S05]  /*2720*/  BSYNC B1 ;  /* 0x0000000000017941 */ /* 0x000fea0003800000 */
.L_x_54:
        /* <DEDUP_REMOVED lines=9> */
.L_x_57:
[----:B------:R-:W-:Y:S05]  /*27c0*/  BSYNC B1 ;  /* 0x0000000000017941 */ /* 0x000fea0003800000 */
.L_x_56:
        /* <DEDUP_REMOVED lines=10> */
.L_x_59:
[----:B------:R-:W-:Y:S05]  /*2870*/  BSYNC B1 ;  /* 0x0000000000017941 */ /* 0x000fea0003800000 */
.L_x_58:
        /* <DEDUP_REMOVED lines=10> */
.L_x_61:
[----:B------:R-:W-:Y:S05]  /*2920*/  BSYNC B1 ;  /* 0x0000000000017941 */ /* 0x000fea0003800000 */
.L_x_60:
        /* <DEDUP_REMOVED lines=9> */
.L_x_63:
[----:B------:R-:W-:Y:S05]  /*29c0*/  BSYNC B1 ;  /* 0x0000000000017941 */ /* 0x000fea0003800000 */
.L_x_62:
        /* <DEDUP_REMOVED lines=9> */
.L_x_65:
[----:B------:R-:W-:Y:S05]  /*2a60*/  BSYNC B1 ;  /* 0x0000000000017941 */ /* 0x000fea0003800000 */
.L_x_64:
        /* <DEDUP_REMOVED lines=10> */
.L_x_67:
[----:B------:R-:W-:Y:S05]  /*2b10*/  BSYNC B1 ;  /* 0x0000000000017941 */ /* 0x000fea0003800000 */
.L_x_66:
        /* <DEDUP_REMOVED lines=10> */
.L_x_69:
[----:B------:R-:W-:Y:S05]  /*2bc0*/  BSYNC B1 ;  /* 0x0000000000017941 */ /* 0x000fea0003800000 */
.L_x_68:
        /* <DEDUP_REMOVED lines=9> */
.L_x_71:
[----:B------:R-:W-:Y:S05]  /*2c60*/  BSYNC B1 ;  /* 0x0000000000017941 */ /* 0x000fea0003800000 */
.L_x_70:
        /* <DEDUP_REMOVED lines=9> */
.L_x_73:
[----:B------:R-:W-:Y:S05]  /*2d00*/  BSYNC B1 ;  /* 0x0000000000017941 */ /* 0x000fea0003800000 */
.L_x_72:
        /* <DEDUP_REMOVED lines=10> */
.L_x_75:
[----:B------:R-:W-:Y:S05]  /*2db0*/  BSYNC B1 ;  /* 0x0000000000017941 */ /* 0x000fea0003800000 */
.L_x_74:
        /* <DEDUP_REMOVED lines=10> */
.L_x_77:
[----:B------:R-:W-:Y:S05]  /*2e60*/  BSYNC B1 ;  /* 0x0000000000017941 */ /* 0x000fea0003800000 */
.L_x_76:
        /* <DEDUP_REMOVED lines=9> */
.L_x_79:
[----:B------:R-:W-:Y:S05]  /*2f00*/  BSYNC B1 ;  /* 0x0000000000017941 */ /* 0x000fea0003800000 */
.L_x_78:
        /* <DEDUP_REMOVED lines=9> */
.L_x_81:
[----:B------:R-:W-:Y:S05]  /*2fa0*/  BSYNC B1 ;  /* 0x0000000000017941 */ /* 0x000fea0003800000 */
.L_x_80:
        /* <DEDUP_REMOVED lines=10> */
.L_x_83:
[----:B------:R-:W-:Y:S05]  /*3050*/  BSYNC B1 ;  /* 0x0000000000017941 */ /* 0x000fea0003800000 */
.L_x_82:
        /* <DEDUP_REMOVED lines=10> */
.L_x_85:
[----:B------:R-:W-:Y:S05]  /*3100*/  BSYNC B1 ;  /* 0x0000000000017941 */ /* 0x000fea0003800000 */
.L_x_84:
        /* <DEDUP_REMOVED lines=9> */
.L_x_87:
[----:B------:R-:W-:Y:S05]  /*31a0*/  BSYNC B1 ;  /* 0x0000000000017941 */ /* 0x000fea0003800000 */
.L_x_86:
        /* <DEDUP_REMOVED lines=9> */
.L_x_89:
[----:B------:R-:W-:Y:S05]  /*3240*/  BSYNC B1 ;  /* 0x0000000000017941 */ /* 0x000fea0003800000 */
.L_x_88:
        /* <DEDUP_REMOVED lines=10> */
.L_x_91:
[----:B------:R-:W-:Y:S05]  /*32f0*/  BSYNC B1 ;  /* 0x0000000000017941 */ /* 0x000fea0003800000 */
.L_x_90:
        /* <DEDUP_REMOVED lines=10> */
.L_x_93:
[----:B------:R-:W-:Y:S05]  /*33a0*/  BSYNC B1 ;  /* 0x0000000000017941 */ /* 0x000fea0003800000 */
.L_x_92:
        /* <DEDUP_REMOVED lines=9> */
.L_x_95:
[----:B------:R-:W-:Y:S05]  /*3440*/  BSYNC B1 ;  /* 0x0000000000017941 */ /* 0x000fea0003800000 */
.L_x_94:
        /* <DEDUP_REMOVED lines=9> */
.L_x_97:
[----:B------:R-:W-:Y:S05]  /*34e0*/  BSYNC B1 ;  /* 0x0000000000017941 */ /* 0x000fea0003800000 */
.L_x_96:
        /* <DEDUP_REMOVED lines=10> */
.L_x_99:
[----:B------:R-:W-:Y:S05]  /*3590*/  BSYNC B1 ;  /* 0x0000000000017941 */ /* 0x000fea0003800000 */
.L_x_98:
        /* <DEDUP_REMOVED lines=10> */
.L_x_101:
[----:B------:R-:W-:Y:S05]  /*3640*/  BSYNC B1 ;  /* 0x0000000000017941 */ /* 0x000fea0003800000 */
.L_x_100:
        /* <DEDUP_REMOVED lines=9> */
.L_x_103:
[----:B------:R-:W-:Y:S05]  /*36e0*/  BSYNC B1 ;  /* 0x0000000000017941 */ /* 0x000fea0003800000 */
.L_x_102:
        /* <DEDUP_REMOVED lines=9> */
.L_x_105:
[----:B------:R-:W-:Y:S05]  /*3780*/  BSYNC B1 ;  /* 0x0000000000017941 */ /* 0x000fea0003800000 */
.L_x_104:
        /* <DEDUP_REMOVED lines=10> */
.L_x_107:
[----:B------:R-:W-:Y:S05]  /*3830*/  BSYNC B1 ;  /* 0x0000000000017941 */ /* 0x000fea0003800000 */
.L_x_106:
        /* <DEDUP_REMOVED lines=10> */
.L_x_109:
[----:B------:R-:W-:Y:S05]  /*38e0*/  BSYNC B1 ;  /* 0x0000000000017941 */ /* 0x000fea0003800000 */
.L_x_108:
        /* <DEDUP_REMOVED lines=9> */
.L_x_111:
[----:B------:R-:W-:Y:S05]  /*3980*/  BSYNC B1 ;  /* 0x0000000000017941 */ /* 0x000fea0003800000 */
.L_x_110:
        /* <DEDUP_REMOVED lines=9> */
.L_x_113:
[----:B------:R-:W-:Y:S05]  /*3a20*/  BSYNC B1 ;  /* 0x0000000000017941 */ /* 0x000fea0003800000 */
.L_x_112:
        /* <DEDUP_REMOVED lines=10> */
.L_x_115:
[----:B------:R-:W-:Y:S05]  /*3ad0*/  BSYNC B1 ;  /* 0x0000000000017941 */ /* 0x000fea0003800000 */
.L_x_114:
        /* <DEDUP_REMOVED lines=10> */
.L_x_117:
[----:B------:R-:W-:Y:S05]  /*3b80*/  BSYNC B1 ;  /* 0x0000000000017941 */ /* 0x000fea0003800000 */
.L_x_116:
        /* <DEDUP_REMOVED lines=9> */
.L_x_119:
[----:B------:R-:W-:Y:S05]  /*3c20*/  BSYNC B1 ;  /* 0x0000000000017941 */ /* 0x000fea0003800000 */
.L_x_118:
        /* <DEDUP_REMOVED lines=9> */
.L_x_121:
[----:B------:R-:W-:Y:S05]  /*3cc0*/  BSYNC B1 ;  /* 0x0000000000017941 */ /* 0x000fea0003800000 */
.L_x_120:
        /* <DEDUP_REMOVED lines=10> */
.L_x_123:
[----:B------:R-:W-:Y:S05]  /*3d70*/  BSYNC B1 ;  /* 0x0000000000017941 */ /* 0x000fea0003800000 */
.L_x_122:
        /* <DEDUP_REMOVED lines=10> */
.L_x_125:
[----:B------:R-:W-:Y:S05]  /*3e20*/  BSYNC B1 ;  /* 0x0000000000017941 */ /* 0x000fea0003800000 */
.L_x_124:
        /* <DEDUP_REMOVED lines=9> */
.L_x_127:
[----:B------:R-:W-:Y:S05]  /*3ec0*/  BSYNC B1 ;  /* 0x0000000000017941 */ /* 0x000fea0003800000 */
.L_x_126:
        /* <DEDUP_REMOVED lines=9> */
.L_x_129:
[----:B------:R-:W-:Y:S05]  /*3f60*/  BSYNC B1 ;  /* 0x0000000000017941 */ /* 0x000fea0003800000 */
.L_x_128:
        /* <DEDUP_REMOVED lines=10> */
.L_x_131:
[----:B------:R-:W-:Y:S05]  /*4010*/  BSYNC B1 ;  /* 0x0000000000017941 */ /* 0x000fea0003800000 */
.L_x_130:
        /* <DEDUP_REMOVED lines=10> */
.L_x_133:
[----:B------:R-:W-:Y:S05]  /*40c0*/  BSYNC B1 ;  /* 0x0000000000017941 */ /* 0x000fea0003800000 */
.L_x_132:
        /* <DEDUP_REMOVED lines=9> */
.L_x_135:
[----:B------:R-:W-:Y:S05]  /*4160*/  BSYNC B1 ;  /* 0x0000000000017941 */ /* 0x000fea0003800000 */
.L_x_134:
        /* <DEDUP_REMOVED lines=9> */
.L_x_137:
[----:B------:R-:W-:Y:S05]  /*4200*/  BSYNC B1 ;  /* 0x0000000000017941 */ /* 0x000fea0003800000 */
.L_x_136:
        /* <DEDUP_REMOVED lines=10> */
.L_x_139:
[----:B------:R-:W-:Y:S05]  /*42b0*/  BSYNC B1 ;  /* 0x0000000000017941 */ /* 0x000fea0003800000 */
.L_x_138:
        /* <DEDUP_REMOVED lines=10> */
.L_x_141:
[----:B------:R-:W-:Y:S05]  /*4360*/  BSYNC B1 ;  /* 0x0000000000017941 */ /* 0x000fea0003800000 */
.L_x_140:
        /* <DEDUP_REMOVED lines=9> */
.L_x_143:
[----:B------:R-:W-:Y:S05]  /*4400*/  BSYNC B1 ;  /* 0x0000000000017941 */ /* 0x000fea0003800000 */
.L_x_142:
        /* <DEDUP_REMOVED lines=9> */
.L_x_145:
[----:B------:R-:W-:Y:S05]  /*44a0*/  BSYNC B1 ;  /* 0x0000000000017941 */ /* 0x000fea0003800000 */
.L_x_144:
        /* <DEDUP_REMOVED lines=10> */
.L_x_147:
[----:B------:R-:W-:Y:S05]  /*4550*/  BSYNC B1 ;  /* 0x0000000000017941 */ /* 0x000fea0003800000 */
.L_x_146:
[----:B-----5:R-:W-:Y:S01]  /*4560*/  HADD2.F32 R5, -RZ, R24.H0_H0 ;  /* 0x20000018ff057230 */ /* 0x020fe20000004100 */
[----:B------:R-:W-:Y:S01]  /*4570*/  ISETP.GT.AND P0, PT, R4, 0x79, PT ;  /* 0x000000790400780c */ /* 0x000fe20003f04270 */
[----:B------:R-:W-:Y:S01]  /*4580*/  @P2 IMAD.MOV.U32 R4, RZ, RZ, R10 ;  /* 0x000000ffff042224 */ /* 0x000fe200078e000a */
[----:B------:R-:W-:Y:S02]  /*4590*/  BSSY B1, `(.L_x_148) ;  /* 0x000000a000017945 */ /* 0x000fe40003800000 */
[----:B------:R-:W-:Y:S01]  /*45a0*/  FMUL R5, R5, R88 ;  /* 0x0000005805057220 */ /* 0x000fe20000400000 */
[----:B------:R-:W-:-:S03]  /*45b0*/  ISETP.GT.AND P3, PT, R3, RZ, P0 ;  /* 0x000000ff0300720c */ /* 0x000fc60000764270 */
[----:B------:R-:W-:-:S05]  /*45c0*/  FFMA R5, R84, R23, R5 ;  /* 0x0000001754057223 */ /* 0x000fca0000000005 */
[----:B------:R-:W-:-:S04]  /*45d0*/  F2FP.F16.F32.PACK_AB R5, RZ, R5 ;  /* 0x00000005ff05723e */ /* 0x000fc800000000ff */
[----:B0-----:R-:W-:Y:S01]  /*45e0*/  PRMT R14, R5, 0x7610, R14 ;  /* 0x00007610050e7816 */ /* 0x001fe2000000000e */
[----:B------:R-:W-:-:S05]  /*45f0*/  @P2 IMAD.MOV.U32 R5, RZ, RZ, R11 ;  /* 0x000000ffff052224 */ /* 0x000fca00078e000b */
[----:B------:R0:W-:Y:S01]  /*4600*/  @P2 STG.E.U16 desc[UR36][R4.64+0xf0], R14 ;  /* 0x0000f00e04002986 */ /* 0x0001e2000c101524 */
[----:B------:R-:W-:Y:S05]  /*4610*/  @!P3 BRA `(.L_x_149) ;  /* 0x000000000004b947 */ /* 0x000fea0003800000 */
[----:B------:R0:W5:Y:S02]  /*4620*/  LDG.E.LTC128B.U16 R24, desc[UR36][R6.64+0xf2] ;  /* 0x0000f22406187981 */ /* 0x000164000c1e1520 */
.L_x_149:
[----:B------:R-:W-:Y:S05]  /*4630*/  BSYNC B1 ;  /* 0x0000000000017941 */ /* 0x000fea0003800000 */
.L_x_148:
        /* <DEDUP_REMOVED lines=9> */
.L_x_151:
[----:B------:R-:W-:Y:S05]  /*46d0*/  BSYNC B1 ;  /* 0x0000000000017941 */ /* 0x000fea0003800000 */
.L_x_150:
[----:B-----5:R-:W-:Y:S01]  /*46e0*/  HADD2.F32 R5, -RZ, R24.H0_H0 ;  /* 0x20000018ff057230 */ /* 0x020fe20000004100 */
[----:B------:R-:W-:Y:S01]  /*46f0*/  ISETP.GT.AND P0, PT, R3, 0x8, P0 ;  /* 0x000000080300780c */ /* 0x000fe20000704270 */
[----:B0-----:R-:W-:Y:S01]  /*4700*/  @P1 IMAD.MOV.U32 R4, RZ, RZ, R12 ;  /* 0x000000ffff041224 */ /* 0x001fe200078e000c */
[----:B------:R-:W-:Y:S02]  /*4710*/  BSSY B1, `(.L_x_152) ;  /* 0x0000009000017945 */ /* 0x000fe40003800000 */
[----:B------:R-:W-:-:S04]  /*4720*/  FMUL R5, R5, R88 ;  /* 0x0000005805057220 */ /* 0x000fc80000400000 */
[----:B------:R-:W-:-:S05]  /*4730*/  FFMA R5, R86, R23, R5 ;  /* 0x0000001756057223 */ /* 0x000fca0000000005 */
[----:B------:R-:W-:-:S04]  /*4740*/  F2FP.F16.F32.PACK_AB R5, RZ, R5 ;  /* 0x00000005ff05723e */ /* 0x000fc800000000ff */
[----:B-1-3--:R-:W-:Y:S01]  /*4750*/  PRMT R6, R5, 0x7610, R6 ;  /* 0x0000761005067816 */ /* 0x00afe20000000006 */
[----:B------:R-:W-:-:S05]  /*4760*/  @P1 IMAD.MOV.U32 R5, RZ, RZ, R13 ;  /* 0x000000ffff051224 */ /* 0x000fca00078e000d */
[----:B------:R0:W-:Y:S01]  /*4770*/  @P1 STG.E.U16 desc[UR36][R4.64+0xf0], R6 ;  /* 0x0000f00604001986 */ /* 0x0001e2000c101524 */
[----:B------:R-:W-:Y:S05]  /*4780*/  @!P0 BRA `(.L_x_153) ;  /* 0x0000000000048947 */ /* 0x000fea0003800000 */
[----:B------:R1:W5:Y:S02]  /*4790*/  LDG.E.LTC128B.U16 R24, desc[UR36][R8.64+0xf2] ;  /* 0x0000f22408187981 */ /* 0x000364000c1e1520 */
.L_x_153:
[----:B------:R-:W-:Y:S05]  /*47a0*/  BSYNC B1 ;  /* 0x0000000000017941 */ /* 0x000fea0003800000 */
.L_x_152:
[----:B------:R-:W-:Y:S05]  /*47b0*/  @!P0 BRA `(.L_x_154) ;  /* 0x0000001000e88947 */ /* 0x000fea0003800000 */
[----:B-----5:R-:W-:-:S05]  /*47c0*/  HADD2.F32 R3, -RZ, R24.H0_H0 ;  /* 0x20000018ff037230 */ /* 0x020fca0000004100 */
[----:B0-----:R-:W-:-:S04]  /*47d0*/  FMUL R4, R3, R88 ;  /* 0x0000005803047220 */ /* 0x001fc80000400000 */
[----:B------:R-:W-:-:S05]  /*47e0*/  FFMA R4, R87, R23, R4 ;  /* 0x0000001757047223 */ /* 0x000fca0000000004 */
[----:B------:R-:W-:-:S05]  /*47f0*/  F2FP.F16.F32.PACK_AB R4, RZ, R4 ;  /* 0x00000004ff04723e */ /* 0x000fca00000000ff */
[----:B------:R3:W-:Y:S01]  /*4800*/  STG.E.U16 desc[UR36][R12.64+0xf2], R4 ;  /* 0x0000f2040c007986 */ /* 0x0007e2000c101524 */
[----:B------:R-:W-:Y:S05]  /*4810*/  BRA `(.L_x_154) ;  /* 0x0000001000d07947 */ /* 0x000fea0003800000 */
.L_x_29:
[----:B------:R-:W-:Y:S01]  /*4820*/  ISETP.GT.AND P0, PT, R4, 0x1, PT ;  /* 0x000000010400780c */ /* 0x000fe20003f04270 */
[----:B------:R-:W-:Y:S01]  /*4830*/  ULDC.64 UR4, c[0x0][0x5c0] ;  /* 0x0001700000047ab9 */ /* 0x000fe20000000a00 */
[-C--:B------:R-:W-:Y:S01]  /*4840*/  FMUL R24, R24, R23.reuse ;  /* 0x0000001718187220 */ /* 0x080fe20000400000 */
[-C--:B------:R-:W-:Y:S01]  /*4850*/  FMUL R25, R25, R23.reuse ;  /* 0x0000001719197220 */ /* 0x080fe20000400000 */
[----:B------:R-:W-:Y:S01]  /*4860*/  ISETP.GT.AND P3, PT, R3, RZ, P0 ;  /* 0x000000ff0300720c */ /* 0x000fe20000764270 */
[-C--:B------:R-:W-:Y:S01]  /*4870*/  FMUL R26, R26, R23.reuse ;  /* 0x000000171a1a7220 */ /* 0x080fe20000400000 */
[----:B------:R-:W-:Y:S01]  /*4880*/  LEA R6, P4, R92, UR4, 0x1 ;  /* 0x000000045c067c11 */ /* 0x000fe2000f8808ff */
[-C--:B------:R-:W-:Y:S01]  /*4890*/  FMUL R27, R27, R23.reuse ;  /* 0x000000171b1b7220 */ /* 0x080fe20000400000 */
[----:B------:R-:W-:Y:S01]  /*48a0*/  F2FP.F16.F32.PACK_AB R24, RZ, R24 ;  /* 0x00000018ff18723e */ /* 0x000fe200000000ff */
[-C--:B------:R-:W-:Y:S01]  /*48b0*/  FMUL R28, R28, R23.reuse ;  /* 0x000000171c1c7220 */ /* 0x080fe20000400000 */
[----:B------:R-:W-:Y:S01]  /*48c0*/  LEA.HI.X R7, R92, UR5, R91, 0x1, P4 ;  /* 0x000000055c077c11 */ /* 0x000fe2000a0f0c5b */
[----:B------:R-:W-:Y:S01]  /*48d0*/  FMUL R29, R29, R23 ;  /* 0x000000171d1d7220 */ /* 0x000fe20000400000 */
[----:B------:R-:W-:Y:S01]  /*48e0*/  F2FP.F16.F32.PACK_AB R25, RZ, R25 ;  /* 0x00000019ff19723e */ /* 0x000fe200000000ff */
[-C--:B------:R-:W-:Y:S01]  /*48f0*/  FMUL R30, R30, R23.reuse ;  /* 0x000000171e1e7220 */ /* 0x080fe20000400000 */
[----:B------:R-:W-:Y:S01]  /*4900*/  SHF.L.U64.HI R99, R98, 0x4, R99 ;  /* 0x0000000462637819 */ /* 0x000fe20000010263 */
[----:B------:R-:W-:Y:S01]  /*4910*/  @P1 STG.E.U16 desc[UR36][R6.64], R24 ;  /* 0x0000001806001986 */ /* 0x000fe2000c101524 */
[----:B------:R-:W-:Y:S01]  /*4920*/  ISETP.GT.AND P1, PT, R4, 0x8, PT ;  /* 0x000000080400780c */ /* 0x000fe20003f24270 */
[-C--:B------:R-:W-:Y:S01]  /*4930*/  FMUL R31, R31, R23.reuse ;  /* 0x000000171f1f7220 */ /* 0x080fe20000400000 */
[C---:B------:R-:W-:Y:S01]  /*4940*/  ISETP.GT.AND P4, PT, R3.reuse, 0x8, P0 ;  /* 0x000000080300780c */ /* 0x040fe20000784270 */
[----:B------:R-:W-:Y:S01]  /*4950*/  @P3 STG.E.U16 desc[UR36][R6.64+0x2], R25 ;  /* 0x0000021906003986 */ /* 0x000fe2000c101524 */
[----:B------:R-:W-:Y:S01]  /*4960*/  LEA R8, P3, R98, R6, 0x4 ;  /* 0x0000000662087211 */ /* 0x000fe200078620ff */
[-C--:B------:R-:W-:Y:S01]  /*4970*/  FMUL R32, R32, R23.reuse ;  /* 0x0000001720207220 */ /* 0x080fe20000400000 */
[----:B------:R-:W-:Y:S01]  /*4980*/  ISETP.GT.AND P2, PT, R3, 0x8, P2 ;  /* 0x000000080300780c */ /* 0x000fe20001744270 */
[-C--:B------:R-:W-:Y:S01]  /*4990*/  FMUL R33, R33, R23.reuse ;  /* 0x0000001721217220 */ /* 0x080fe20000400000 */
[----:B------:R-:W-:Y:S01]  /*49a0*/  ISETP.GT.AND P0, PT, R4, 0x9, PT ;  /* 0x000000090400780c */ /* 0x000fe20003f04270 */
[----:B------:R-:W-:Y:S01]  /*49b0*/  IMAD.X R9, R99, 0x1, R7, P3 ;  /* 0x0000000163097824 */ /* 0x000fe200018e0607 */
[C---:B------:R-:W-:Y:S01]  /*49c0*/  ISETP.GT.AND P5, PT, R3.reuse, RZ, P1 ;  /* 0x000000ff0300720c */ /* 0x040fe20000fa4270 */
[-C--:B------:R-:W-:Y:S01]  /*49d0*/  FMUL R34, R34, R23.reuse ;  /* 0x0000001722227220 */ /* 0x080fe20000400000 */
[----:B------:R-:W-:Y:S01]  /*49e0*/  ISETP.GT.AND P3, PT, R3, RZ, P0 ;  /* 0x000000ff0300720c */ /* 0x000fe20000764270 */
[-C--:B------:R-:W-:Y:S01]  /*49f0*/  FMUL R35, R35, R23.reuse ;  /* 0x0000001723237220 */ /* 0x080fe20000400000 */
[----:B------:R-:W-:Y:S01]  /*4a00*/  F2FP.F16.F32.PACK_AB R26, RZ, R26 ;  /* 0x0000001aff1a723e */ /* 0x000fe200000000ff */
[----:B------:R-:W-:Y:S01]  /*4a10*/  FMUL R36, R36, R23 ;  /* 0x0000001724247220 */ /* 0x000fe20000400000 */
[----:B------:R-:W-:Y:S01]  /*4a20*/  F2FP.F16.F32.PACK_AB R27, RZ, R27 ;  /* 0x0000001bff1b723e */ /* 0x000fe200000000ff */
[----:B------:R-:W-:Y:S01]  /*4a30*/  FMUL R37, R37, R23 ;  /* 0x0000001725257220 */ /* 0x000fe20000400000 */
[----:B------:R-:W-:Y:S01]  /*4a40*/  F2FP.F16.F32.PACK_AB R28, RZ, R28 ;  /* 0x0000001cff1c723e */ /* 0x000fe200000000ff */
[----:B------:R-:W-:Y:S01]  /*4a50*/  @P2 STG.E.U16 desc[UR36][R8.64], R26 ;  /* 0x0000001a08002986 */ /* 0x000fe2000c101524 */
[----:B------:R-:W-:Y:S01]  /*4a60*/  F2FP.F16.F32.PACK_AB R29, RZ, R29 ;  /* 0x0000001dff1d723e */ /* 0x000fe200000000ff */
[-C--:B------:R-:W-:Y:S01]  /*4a70*/  FMUL R38, R38, R23.reuse ;  /* 0x0000001726267220 */ /* 0x080fe20000400000 */
[----:B------:R-:W-:Y:S01]  /*4a80*/  ISETP.GT.AND P2, PT, R3, 0x8, P1 ;  /* 0x000000080300780c */ /* 0x000fe20000f44270 */
[----:B------:R-:W-:Y:S01]  /*4a90*/  @P4 STG.E.U16 desc[UR36][R8.64+0x2], R27 ;  /* 0x0000021b08004986 */ /* 0x000fe2000c101524 */
[----:B------:R-:W-:Y:S01]  /*4aa0*/  ISETP.GT.AND P1, PT, R4, 0x10, PT ;  /* 0x000000100400780c */ /* 0x000fe20003f24270 */
[-C--:B------:R-:W-:Y:S01]  /*4ab0*/  FMUL R39, R39, R23.reuse ;  /* 0x0000001727277220 */ /* 0x080fe20000400000 */
[----:B------:R-:W-:Y:S01]  /*4ac0*/  F2FP.F16.F32.PACK_AB R30, RZ, R30 ;  /* 0x0000001eff1e723e */ /* 0x000fe200000000ff */
[----:B------:R-:W-:Y:S01]  /*4ad0*/  @P5 STG.E.U16 desc[UR36][R6.64+0x10], R28 ;  /* 0x0000101c06005986 */ /* 0x000fe2000c101524 */
[C---:B------:R-:W-:Y:S01]  /*4ae0*/  ISETP.GT.AND P4, PT, R3.reuse, RZ, P1 ;  /* 0x000000ff0300720c */ /* 0x040fe20000f84270 */
[----:B------:R-:W-:Y:S01]  /*4af0*/  FMUL R40, R40, R23 ;  /* 0x0000001728287220 */ /* 0x000fe20000400000 */
[----:B------:R-:W-:Y:S01]  /*4b00*/  F2FP.F16.F32.PACK_AB R31, RZ, R31 ;  /* 0x0000001fff1f723e */ /* 0x000fe200000000ff */
[----:B------:R-:W-:Y:S01]  /*4b10*/  @P3 STG.E.U16 desc[UR36][R6.64+0x12], R29 ;  /* 0x0000121d06003986 */ /* 0x000fe2000c101524 */
[----:B------:R-:W-:Y:S01]  /*4b20*/  ISETP.GT.AND P3, PT, R3, 0x8, P0 ;  /* 0x000000080300780c */ /* 0x000fe20000764270 */
[-C--:B------:R-:W-:Y:S01]  /*4b30*/  FMUL R41, R41, R23.reuse ;  /* 0x0000001729297220 */ /* 0x080fe20000400000 */
[----:B------:R-:W-:Y:S01]  /*4b40*/  ISETP.GT.AND P0, PT, R4, 0x11, PT ;  /* 0x000000110400780c */ /* 0x000fe20003f04270 */
[----:B------:R-:W-:Y:S01]  /*4b50*/  @P2 STG.E.U16 desc[UR36][R8.64+0x10], R30 ;  /* 0x0000101e08002986 */ /* 0x000fe2000c101524 */
[----:B------:R-:W-:Y:S01]  /*4b60*/  F2FP.F16.F32.PACK_AB R32, RZ, R32 ;  /* 0x00000020ff20723e */ /* 0x000fe200000000ff */
[-C--:B------:R-:W-:Y:S01]  /*4b70*/  FMUL R42, R42, R23.reuse ;  /* 0x000000172a2a7220 */ /* 0x080fe20000400000 */
[----:B------:R-:W-:Y:S01]  /*4b80*/  ISETP.GT.AND P5, PT, R3, RZ, P0 ;  /* 0x000000ff0300720c */ /* 0x000fe200007a4270 */
[-C--:B------:R-:W-:Y:S01]  /*4b90*/  FMUL R43, R43, R23.reuse ;  /* 0x000000172b2b7220 */ /* 0x080fe20000400000 */
[----:B------:R-:W-:Y:S01]  /*4ba0*/  ISETP.GT.AND P2, PT, R3, 0x8, P1 ;  /* 0x000000080300780c */ /* 0x000fe20000f44270 */
[-C--:B------:R-:W-:Y:S01]  /*4bb0*/  FMUL R44, R44, R23.reuse ;  /* 0x000000172c2c7220 */ /* 0x080fe20000400000 */
[----:B------:R-:W-:Y:S01]  /*4bc0*/  ISETP.GT.AND P1, PT, R4, 0x18, PT ;  /* 0x000000180400780c */ /* 0x000fe20003f24270 */
[----:B------:R-:W-:Y:S01]  /*4bd0*/  FMUL R45, R45, R23 ;  /* 0x000000172d2d7220 */ /* 0x000fe20000400000 */
[----:B------:R-:W-:Y:S01]  /*4be0*/  F2FP.F16.F32.PACK_AB R33, RZ, R33 ;  /* 0x00000021ff21723e */ /* 0x000fe200000000ff */
[----:B------:R-:W-:Y:S01]  /*4bf0*/  @P3 STG.E.U16 desc[UR36][R8.64+0x12], R31 ;  /* 0x0000121f08003986 */ /* 0x000fe2000c101524 */
[C---:B------:R-:W-:Y:S01]  /*4c00*/  ISETP.GT.AND P3, PT, R3.reuse, 0x8, P0 ;  /* 0x000000080300780c */ /* 0x040fe20000764270 */
[-C--:B------:R-:W-:Y:S01]  /*4c10*/  FMUL R46, R46, R23.reuse ;  /* 0x000000172e2e7220 */ /* 0x080fe20000400000 */
[----:B------:R-:W-:Y:S01]  /*4c20*/  ISETP.GT.AND P0, PT, R4, 0x19, PT ;  /* 0x000000190400780c */ /* 0x000fe20003f04270 */
[----:B------:R-:W-:Y:S01]  /*4c30*/  @P4 STG.E.U16 desc[UR36][R6.64+0x20], R32 ;  /* 0x0000202006004986 */ /* 0x000fe2000c101524 */
[----:B------:R-:W-:Y:S01]  /*4c40*/  ISETP.GT.AND P4, PT, R3, RZ, P1 ;  /* 0x000000ff0300720c */ /* 0x000fe20000f84270 */
[-C--:B------:R-:W-:Y:S01]  /*4c50*/  FMUL R47, R47, R23.reuse ;  /* 0x000000172f2f7220 */ /* 0x080fe20000400000 */
[----:B------:R-:W-:Y:S01]  /*4c60*/  F2FP.F16.F32.PACK_AB R34, RZ, R34 ;  /* 0x00000022ff22723e */ /* 0x000fe200000000ff */
[----:B------:R-:W-:Y:S01]  /*4c70*/  @P5 STG.E.U16 desc[UR36][R6.64+0x22], R33 ;  /* 0x0000222106005986 */ /* 0x000fe2000c101524 */
[----:B------:R-:W-:Y:S01]  /*4c80*/  ISETP.GT.AND P5, PT, R3, RZ, P0 ;  /* 0x000000ff0300720c */ /* 0x000fe200007a4270 */
[----:B------:R-:W-:Y:S01]  /*4c90*/  FMUL R48, R48, R23 ;  /* 0x0000001730307220 */ /* 0x000fe20000400000 */
[----:B------:R-:W-:Y:S01]  /*4ca0*/  F2FP.F16.F32.PACK_AB R35, RZ, R35 ;  /* 0x00000023ff23723e */ /* 0x000fe200000000ff */
[----:B------:R-:W-:Y:S01]  /*4cb0*/  @P2 STG.E.U16 desc[UR36][R8.64+0x20], R34 ;  /* 0x0000202208002986 */ /* 0x000fe2000c101524 */
[----:B------:R-:W-:Y:S01]  /*4cc0*/  F2FP.F16.F32.PACK_AB R36, RZ, R36 ;  /* 0x00000024ff24723e */ /* 0x000fe200000000ff */
[-C--:B------:R-:W-:Y:S01]  /*4cd0*/  FMUL R49, R49, R23.reuse ;  /* 0x0000001731317220 */ /* 0x080fe20000400000 */
[C---:B------:R-:W-:Y:S01]  /*4ce0*/  ISETP.GT.AND P2, PT, R3.reuse, 0x8, P1 ;  /* 0x000000080300780c */ /* 0x040fe20000f44270 */
[----:B------:R-:W-:Y:S01]  /*4cf0*/  @P3 STG.E.U16 desc[UR36][R8.64+0x22], R35 ;  /* 0x0000222308003986 */ /* 0x000fe2000c101524 */
[----:B------:R-:W-:Y:S01]  /*4d00*/  ISETP.GT.AND P1, PT, R4, 0x20, PT ;  /* 0x000000200400780c */ /* 0x000fe20003f24270 */
[----:B------:R-:W-:Y:S01]  /*4d10*/  FMUL R50, R50, R23 ;  /* 0x0000001732327220 */ /* 0x000fe20000400000 */
[----:B------:R-:W-:Y:S01]  /*4d20*/  F2FP.F16.F32.PACK_AB R37, RZ, R37 ;  /* 0x00000025ff25723e */ /* 0x000fe200000000ff */
[----:B------:R-:W-:Y:S01]  /*4d30*/  @P4 STG.E.U16 desc[UR36][R6.64+0x30], R36 ;  /* 0x0000302406004986 */ /* 0x000fe2000c101524 */
[----:B------:R-:W-:Y:S01]  /*4d40*/  ISETP.GT.AND P3, PT, R3, 0x8, P0 ;  /* 0x000000080300780c */ /* 0x000fe20000764270 */
[-C--:B------:R-:W-:Y:S01]  /*4d50*/  FMUL R51, R51, R23.reuse ;  /* 0x0000001733337220 */ /* 0x080fe20000400000 */
[----:B------:R-:W-:Y:S01]  /*4d60*/  ISETP.GT.AND P0, PT, R4, 0x21, PT ;  /* 0x000000210400780c */ /* 0x000fe20003f04270 */
[----:B------:R-:W-:Y:S01]  /*4d70*/  @P5 STG.E.U16 desc[UR36][R6.64+0x32], R37 ;  /* 0x0000322506005986 */ /* 0x000fe2000c101524 */
[----:B------:R-:W-:Y:S01]  /*4d80*/  ISETP.GT.AND P4, PT, R3, RZ, P1 ;  /* 0x000000ff0300720c */ /* 0x000fe20000f84270 */
[-C--:B------:R-:W-:Y:S01]  /*4d90*/  FMUL R52, R52, R23.reuse ;  /* 0x0000001734347220 */ /* 0x080fe20000400000 */
[----:B------:R-:W-:Y:S01]  /*4da0*/  F2FP.F16.F32.PACK_AB R38, RZ, R38 ;  /* 0x00000026ff26723e */ /* 0x000fe200000000ff */
[-C--:B------:R-:W-:Y:S01]  /*4db0*/  FMUL R53, R53, R23.reuse ;  /* 0x0000001735357220 */ /* 0x080fe20000400000 */
        /* <DEDUP_REMOVED lines=113> */
[----:B------:R-:W-:Y:S01]  /*54d0*/  FMUL R87, R87, R23 ;  /* 0x0000001757577220 */ /* 0x000fe20000400000 */
[----:B------:R-:W-:Y:S01]  /*54e0*/  ISETP.GT.AND P0, PT, R4, 0x51, PT ;  /* 0x000000510400780c */ /* 0x000fe20003f04270 */
[----:B------:R-:W-:Y:S01]  /*54f0*/  @P5 STG.E.U16 desc[UR36][R6.64+0x92], R61 ;  /* 0x0000923d06005986 */ /* 0x000fe2000c101524 */
[----:B------:R-:W-:-:S02]  /*5500*/  ISETP.GT.AND P4, PT, R3, RZ, P1 ;  /* 0x000000ff0300720c */ /* 0x000fc40000f84270 */
[----:B------:R-:W-:Y:S02]  /*5510*/  F2FP.F16.F32.PACK_AB R62, RZ, R62 ;  /* 0x0000003eff3e723e */ /* 0x000fe400000000ff */
[C---:B------:R-:W-:Y:S02]  /*5520*/  ISETP.GT.AND P5, PT, R3.reuse, RZ, P0 ;  /* 0x000000ff0300720c */ /* 0x040fe400007a4270 */
[----:B------:R-:W-:Y:S01]  /*5530*/  F2FP.F16.F32.PACK_AB R63, RZ, R63 ;  /* 0x0000003fff3f723e */ /* 0x000fe200000000ff */
[----:B------:R-:W-:Y:S01]  /*5540*/  @P2 STG.E.U16 desc[UR36][R8.64+0x90], R62 ;  /* 0x0000903e08002986 */ /* 0x000fe2000c101524 */
[----:B------:R-:W-:Y:S02]  /*5550*/  F2FP.F16.F32.PACK_AB R64, RZ, R64 ;  /* 0x00000040ff40723e */ /* 0x000fe400000000ff */
[----:B------:R-:W-:Y:S01]  /*5560*/  ISETP.GT.AND P2, PT, R3, 0x8, P1 ;  /* 0x000000080300780c */ /* 0x000fe20000f44270 */
[----:B------:R-:W-:Y:S01]  /*5570*/  @P3 STG.E.U16 desc[UR36][R8.64+0x92], R63 ;  /* 0x0000923f08003986 */ /* 0x000fe2000c101524 */
[----:B------:R-:W-:-:S02]  /*5580*/  ISETP.GT.AND P1, PT, R4, 0x58, PT ;  /* 0x000000580400780c */ /* 0x000fc40003f24270 */
[----:B------:R-:W-:Y:S01]  /*5590*/  F2FP.F16.F32.PACK_AB R65, RZ, R65 ;  /* 0x00000041ff41723e */ /* 0x000fe200000000ff */
[----:B------:R-:W-:Y:S01]  /*55a0*/  @P4 STG.E.U16 desc[UR36][R6.64+0xa0], R64 ;  /* 0x0000a04006004986 */ /* 0x000fe2000c101524 */
[C---:B------:R-:W-:Y:S02]  /*55b0*/  ISETP.GT.AND P3, PT, R3.reuse, 0x8, P0 ;  /* 0x000000080300780c */ /* 0x040fe40000764270 */
[----:B------:R-:W-:Y:S01]  /*55c0*/  ISETP.GT.AND P0, PT, R4, 0x59, PT ;  /* 0x000000590400780c */ /* 0x000fe20003f04270 */
[----:B------:R-:W-:Y:S01]  /*55d0*/  @P5 STG.E.U16 desc[UR36][R6.64+0xa2], R65 ;  /* 0x0000a24106005986 */ /* 0x000fe2000c101524 */
[C---:B------:R-:W-:Y:S02]  /*55e0*/  ISETP.GT.AND P4, PT, R3.reuse, RZ, P1 ;  /* 0x000000ff0300720c */ /* 0x040fe40000f84270 */
[----:B------:R-:W-:Y:S02]  /*55f0*/  F2FP.F16.F32.PACK_AB R66, RZ, R66 ;  /* 0x00000042ff42723e */ /* 0x000fe400000000ff */
[----:B------:R-:W-:-:S02]  /*5600*/  ISETP.GT.AND P5, PT, R3, RZ, P0 ;  /* 0x000000ff0300720c */ /* 0x000fc400007a4270 */
[----:B------:R-:W-:Y:S01]  /*5610*/  F2FP.F16.F32.PACK_AB R67, RZ, R67 ;  /* 0x00000043ff43723e */ /* 0x000fe200000000ff */
[----:B------:R-:W-:Y:S01]  /*5620*/  @P2 STG.E.U16 desc[UR36][R8.64+0xa0], R66 ;  /* 0x0000a04208002986 */ /* 0x000fe2000c101524 */
[----:B------:R-:W-:Y:S02]  /*5630*/  F2FP.F16.F32.PACK_AB R68, RZ, R68 ;  /* 0x00000044ff44723e */ /* 0x000fe400000000ff */
[C---:B------:R-:W-:Y:S01]  /*5640*/  ISETP.GT.AND P2, PT, R3.reuse, 0x8, P1 ;  /* 0x000000080300780c */ /* 0x040fe20000f44270 */
[----:B------:R-:W-:Y:S01]  /*5650*/  @P3 STG.E.U16 desc[UR36][R8.64+0xa2], R67 ;  /* 0x0000a24308003986 */ /* 0x000fe2000c101524 */
[----:B------:R-:W-:Y:S02]  /*5660*/  ISETP.GT.AND P1, PT, R4, 0x60, PT ;  /* 0x000000600400780c */ /* 0x000fe40003f24270 */
[----:B------:R-:W-:Y:S01]  /*5670*/  F2FP.F16.F32.PACK_AB R69, RZ, R69 ;  /* 0x00000045ff45723e */ /* 0x000fe200000000ff */
[----:B------:R-:W-:Y:S01]  /*5680*/  @P4 STG.E.U16 desc[UR36][R6.64+0xb0], R68 ;  /* 0x0000b04406004986 */ /* 0x000fe2000c101524 */
[----:B------:R-:W-:-:S02]  /*5690*/  ISETP.GT.AND P3, PT, R3, 0x8, P0 ;  /* 0x000000080300780c */ /* 0x000fc40000764270 */
[----:B------:R-:W-:Y:S01]  /*56a0*/  ISETP.GT.AND P0, PT, R4, 0x61, PT ;  /* 0x000000610400780c */ /* 0x000fe20003f04270 */
[----:B------:R-:W-:Y:S01]  /*56b0*/  @P5 STG.E.U16 desc[UR36][R6.64+0xb2], R69 ;  /* 0x0000b24506005986 */ /* 0x000fe2000c101524 */
[C---:B------:R-:W-:Y:S02]  /*56c0*/  ISETP.GT.AND P4, PT, R3.reuse, RZ, P1 ;  /* 0x000000ff0300720c */ /* 0x040fe40000f84270 */
[----:B------:R-:W-:Y:S02]  /*56d0*/  ISETP.GT.AND P5, PT, R3, RZ, P0 ;  /* 0x000000ff0300720c */ /* 0x000fe400007a4270 */
[----:B------:R-:W-:Y:S02]  /*56e0*/  F2FP.F16.F32.PACK_AB R70, RZ, R70 ;  /* 0x00000046ff46723e */ /* 0x000fe400000000ff */
[----:B------:R-:W-:Y:S02]  /*56f0*/  F2FP.F16.F32.PACK_AB R71, RZ, R71 ;  /* 0x00000047ff47723e */ /* 0x000fe400000000ff */
[----:B------:R-:W-:Y:S01]  /*5700*/  F2FP.F16.F32.PACK_AB R72, RZ, R72 ;  /* 0x00000048ff48723e */ /* 0x000fe200000000ff */
[----:B------:R-:W-:Y:S01]  /*5710*/  @P2 STG.E.U16 desc[UR36][R8.64+0xb0], R70 ;  /* 0x0000b04608002986 */ /* 0x000fe2000c101524 */
[----:B------:R-:W-:-:S02]  /*5720*/  F2FP.F16.F32.PACK_AB R73, RZ, R73 ;  /* 0x00000049ff49723e */ /* 0x000fc400000000ff */
[C---:B------:R-:W-:Y:S01]  /*5730*/  ISETP.GT.AND P1, PT, R3.reuse, 0x8, P1 ;  /* 0x000000080300780c */ /* 0x040fe20000f24270 */
[----:B------:R-:W-:Y:S01]  /*5740*/  @P3 STG.E.U16 desc[UR36][R8.64+0xb2], R71 ;  /* 0x0000b24708003986 */ /* 0x000fe2000c101524 */
[C---:B------:R-:W-:Y:S02]  /*5750*/  ISETP.GT.AND P2, PT, R3.reuse, 0x8, P0 ;  /* 0x000000080300780c */ /* 0x040fe40000744270 */
[C---:B------:R-:W-:Y:S01]  /*5760*/  ISETP.GT.AND P0, PT, R4.reuse, 0x69, PT ;  /* 0x000000690400780c */ /* 0x040fe20003f04270 */
[----:B------:R-:W-:Y:S01]  /*5770*/  @P4 STG.E.U16 desc[UR36][R6.64+0xc0], R72 ;  /* 0x0000c04806004986 */ /* 0x000fe2000c101524 */
[----:B------:R-:W-:Y:S02]  /*5780*/  ISETP.GT.AND P4, PT, R4, 0x68, PT ;  /* 0x000000680400780c */ /* 0x000fe40003f84270 */
[----:B------:R-:W-:Y:S01]  /*5790*/  F2FP.F16.F32.PACK_AB R74, RZ, R74 ;  /* 0x0000004aff4a723e */ /* 0x000fe200000000ff */
[----:B------:R-:W-:Y:S01]  /*57a0*/  @P5 STG.E.U16 desc[UR36][R6.64+0xc2], R73 ;  /* 0x0000c24906005986 */ /* 0x000fe2000c101524 */
[----:B------:R-:W-:-:S02]  /*57b0*/  ISETP.GT.AND P5, PT, R3, RZ, P4 ;  /* 0x000000ff0300720c */ /* 0x000fc400027a4270 */
[C---:B------:R-:W-:Y:S01]  /*57c0*/  ISETP.GT.AND P3, PT, R3.reuse, RZ, P0 ;  /* 0x000000ff0300720c */ /* 0x040fe20000764270 */
[----:B------:R-:W-:Y:S01]  /*57d0*/  @P1 STG.E.U16 desc[UR36][R8.64+0xc0], R74 ;  /* 0x0000c04a08001986 */ /* 0x000fe2000c101524 */
[----:B------:R-:W-:Y:S02]  /*57e0*/  F2FP.F16.F32.PACK_AB R75, RZ, R75 ;  /* 0x0000004bff4b723e */ /* 0x000fe400000000ff */
[----:B------:R-:W-:Y:S02]  /*57f0*/  F2FP.F16.F32.PACK_AB R76, RZ, R76 ;  /* 0x0000004cff4c723e */ /* 0x000fe400000000ff */
[C---:B------:R-:W-:Y:S01]  /*5800*/  ISETP.GT.AND P4, PT, R3.reuse, 0x8, P4 ;  /* 0x000000080300780c */ /* 0x040fe20002784270 */
[----:B------:R-:W-:Y:S01]  /*5810*/  @P2 STG.E.U16 desc[UR36][R8.64+0xc2], R75 ;  /* 0x0000c24b08002986 */ /* 0x000fe2000c101524 */
[----:B------:R-:W-:Y:S02]  /*5820*/  F2FP.F16.F32.PACK_AB R77, RZ, R77 ;  /* 0x0000004dff4d723e */ /* 0x000fe400000000ff */
[----:B------:R-:W-:Y:S01]  /*5830*/  ISETP.GT.AND P2, PT, R4, 0x71, PT ;  /* 0x000000710400780c */ /* 0x000fe20003f44270 */
[----:B------:R-:W-:Y:S01]  /*5840*/  @P5 STG.E.U16 desc[UR36][R6.64+0xd0], R76 ;  /* 0x0000d04c06005986 */ /* 0x000fe2000c101524 */
[----:B------:R-:W-:-:S02]  /*5850*/  ISETP.GT.AND P5, PT, R3, 0x8, P0 ;  /* 0x000000080300780c */ /* 0x000fc400007a4270 */
[C---:B------:R-:W-:Y:S01]  /*5860*/  ISETP.GT.AND P1, PT, R4.reuse, 0x78, PT ;  /* 0x000000780400780c */ /* 0x040fe20003f24270 */
[----:B------:R-:W-:Y:S01]  /*5870*/  @P3 STG.E.U16 desc[UR36][R6.64+0xd2], R77 ;  /* 0x0000d24d06003986 */ /* 0x000fe2000c101524 */
[C---:B------:R-:W-:Y:S02]  /*5880*/  ISETP.GT.AND P3, PT, R4.reuse, 0x70, PT ;  /* 0x000000700400780c */ /* 0x040fe40003f64270 */
[----:B------:R-:W-:Y:S01]  /*5890*/  ISETP.GT.AND P0, PT, R4, 0x79, PT ;  /* 0x000000790400780c */ /* 0x000fe20003f04270 */
[----:B------:R-:W-:Y:S01]  /*58a0*/  @P4 IMAD.MOV.U32 R4, RZ, RZ, R8 ;  /* 0x000000ffff044224 */ /* 0x000fe200078e0008 */
[----:B------:R-:W-:Y:S01]  /*58b0*/  F2FP.F16.F32.PACK_AB R78, RZ, R78 ;  /* 0x0000004eff4e723e */ /* 0x000fe200000000ff */
[----:B------:R-:W-:Y:S01]  /*58c0*/  @P4 IMAD.MOV.U32 R5, RZ, RZ, R9 ;  /* 0x000000ffff054224 */ /* 0x000fe200078e0009 */
[----:B------:R-:W-:Y:S02]  /*58d0*/  F2FP.F16.F32.PACK_AB R79, RZ, R79 ;  /* 0x0000004fff4f723e */ /* 0x000fe400000000ff */
[----:B------:R-:W-:-:S02]  /*58e0*/  F2FP.F16.F32.PACK_AB R80, RZ, R80 ;  /* 0x00000050ff50723e */ /* 0x000fc400000000ff */
[----:B------:R0:W-:Y:S01]  /*58f0*/  @P4 STG.E.U16 desc[UR36][R4.64+0xd0], R78 ;  /* 0x0000d04e04004986 */ /* 0x0001e2000c101524 */
[C---:B------:R-:W-:Y:S02]  /*5900*/  ISETP.GT.AND P4, PT, R3.reuse, RZ, P2 ;  /* 0x000000ff0300720c */ /* 0x040fe40001784270 */
[----:B------:R-:W-:Y:S02]  /*5910*/  F2FP.F16.F32.PACK_AB R81, RZ, R81 ;  /* 0x00000051ff51723e */ /* 0x000fe400000000ff */
[----:B------:R-:W-:Y:S02]  /*5920*/  ISETP.GT.AND P2, PT, R3, 0x8, P2 ;  /* 0x000000080300780c */ /* 0x000fe40001744270 */
[----:B------:R-:W-:Y:S02]  /*5930*/  F2FP.F16.F32.PACK_AB R82, RZ, R82 ;  /* 0x00000052ff52723e */ /* 0x000fe400000000ff */
[----:B------:R-:W-:Y:S02]  /*5940*/  F2FP.F16.F32.PACK_AB R83, RZ, R83 ;  /* 0x00000053ff53723e */ /* 0x000fe400000000ff */
[----:B------:R-:W-:Y:S01]  /*5950*/  F2FP.F16.F32.PACK_AB R84, RZ, R84 ;  /* 0x00000054ff54723e */ /* 0x000fe200000000ff */
[----:B0-----:R-:W-:Y:S01]  /*5960*/  @P5 IMAD.MOV.U32 R4, RZ, RZ, R8 ;  /* 0x000000ffff045224 */ /* 0x001fe200078e0008 */
[----:B------:R-:W-:Y:S01]  /*5970*/  F2FP.F16.F32.PACK_AB R85, RZ, R85 ;  /* 0x00000055ff55723e */ /* 0x000fe200000000ff */
[----:B------:R-:W-:Y:S01]  /*5980*/  @P5 IMAD.MOV.U32 R5, RZ, RZ, R9 ;  /* 0x000000ffff055224 */ /* 0x000fe200078e0009 */
[----:B------:R-:W-:-:S02]  /*5990*/  F2FP.F16.F32.PACK_AB R86, RZ, R86 ;  /* 0x00000056ff56723e */ /* 0x000fc400000000ff */
[----:B------:R-:W-:Y:S02]  /*59a0*/  F2FP.F16.F32.PACK_AB R87, RZ, R87 ;  /* 0x00000057ff57723e */ /* 0x000fe400000000ff */
[----:B------:R0:W-:Y:S01]  /*59b0*/  @P5 STG.E.U16 desc[UR36][R4.64+0xd2], R79 ;  /* 0x0000d24f04005986 */ /* 0x0001e2000c101524 */
[C---:B------:R-:W-:Y:S02]  /*59c0*/  ISETP.GT.AND P5, PT, R3.reuse, RZ, P3 ;  /* 0x000000ff0300720c */ /* 0x040fe40001fa4270 */
[----:B------:R-:W-:-:S11]  /*59d0*/  ISETP.GT.AND P3, PT, R3, 0x8, P3 ;  /* 0x000000080300780c */ /* 0x000fd60001f64270 */
[----:B0-----:R-:W-:Y:S02]  /*59e0*/  @P5 IMAD.MOV.U32 R4, RZ, RZ, R6 ;  /* 0x000000ffff045224 */ /* 0x001fe400078e0006 */
[----:B------:R-:W-:-:S05]  /*59f0*/  @P5 IMAD.MOV.U32 R5, RZ, RZ, R7 ;  /* 0x000000ffff055224 */ /* 0x000fca00078e0007 */
[----:B------:R0:W-:Y:S01]  /*5a00*/  @P5 STG.E.U16 desc[UR36][R4.64+0xe0], R80 ;  /* 0x0000e05004005986 */ /* 0x0001e2000c101524 */
[C---:B------:R-:W-:Y:S02]  /*5a10*/  ISETP.GT.AND P5, PT, R3.reuse, RZ, P0 ;  /* 0x000000ff0300720c */ /* 0x040fe400007a4270 */
[----:B------:R-:W-:Y:S01]  /*5a20*/  ISETP.GT.AND P0, PT, R3, 0x8, P0 ;  /* 0x000000080300780c */ /* 0x000fe20000704270 */
[----:B0-----:R-:W-:Y:S02]  /*5a30*/  @P4 IMAD.MOV.U32 R4, RZ, RZ, R6 ;  /* 0x000000ffff044224 */ /* 0x001fe400078e0006 */
[----:B------:R-:W-:-:S05]  /*5a40*/  @P4 IMAD.MOV.U32 R5, RZ, RZ, R7 ;  /* 0x000000ffff054224 */ /* 0x000fca00078e0007 */
[----:B------:R0:W-:Y:S01]  /*5a50*/  @P4 STG.E.U16 desc[UR36][R4.64+0xe2], R81 ;  /* 0x0000e25104004986 */ /* 0x0001e2000c101524 */
[C---:B------:R-:W-:Y:S02]  /*5a60*/  ISETP.GT.AND P4, PT, R3.reuse, RZ, P1 ;  /* 0x000000ff0300720c */ /* 0x040fe40000f84270 */
[----:B------:R-:W-:Y:S01]  /*5a70*/  ISETP.GT.AND P1, PT, R3, 0x8, P1 ;  /* 0x000000080300780c */ /* 0x000fe20000f24270 */
[----:B0-----:R-:W-:Y:S02]  /*5a80*/  @P3 IMAD.MOV.U32 R4, RZ, RZ, R8 ;  /* 0x000000ffff043224 */ /* 0x001fe400078e0008 */
[----:B------:R-:W-:-:S05]  /*5a90*/  @P3 IMAD.MOV.U32 R5, RZ, RZ, R9 ;  /* 0x000000ffff053224 */ /* 0x000fca00078e0009 */
[----:B------:R0:W-:Y:S02]  /*5aa0*/  @P3 STG.E.U16 desc[UR36][R4.64+0xe0], R82 ;  /* 0x0000e05204003986 */ /* 0x0001e4000c101524 */
[----:B0-----:R-:W-:Y:S02]  /*5ab0*/  @P2 IMAD.MOV.U32 R4, RZ, RZ, R8 ;  /* 0x000000ffff042224 */ /* 0x001fe400078e0008 */
[----:B------:R-:W-:-:S05]  /*5ac0*/  @P2 IMAD.MOV.U32 R5, RZ, RZ, R9 ;  /* 0x000000ffff052224 */ /* 0x000fca00078e0009 */
[----:B------:R0:W-:Y:S02]  /*5ad0*/  @P2 STG.E.U16 desc[UR36][R4.64+0xe2], R83 ;  /* 0x0000e25304002986 */ /* 0x0001e4000c101524 */
[----:B0-----:R-:W-:Y:S02]  /*5ae0*/  @P4 IMAD.MOV.U32 R4, RZ, RZ, R6 ;  /* 0x000000ffff044224 */ /* 0x001fe400078e0006 */
[----:B------:R-:W-:-:S05]  /*5af0*/  @P4 IMAD.MOV.U32 R5, RZ, RZ, R7 ;  /* 0x000000ffff054224 */ /* 0x000fca00078e0007 */
[----:B------:R0:W-:Y:S04]  /*5b00*/  @P4 STG.E.U16 desc[UR36][R4.64+0xf0], R84 ;  /* 0x0000f05404004986 */ /* 0x0001e8000c101524 */
[----:B------:R1:W-:Y:S01]  /*5b10*/  @P5 STG.E.U16 desc[UR36][R6.64+0xf2], R85 ;  /* 0x0000f25506005986 */ /* 0x0003e2000c101524 */
[----:B0-----:R-:W-:Y:S02]  /*5b20*/  @P1 IMAD.MOV.U32 R4, RZ, RZ, R8 ;  /* 0x000000ffff041224 */ /* 0x001fe400078e0008 */
[----:B------:R-:W-:-:S05]  /*5b30*/  @P1 IMAD.MOV.U32 R5, RZ, RZ, R9 ;  /* 0x000000ffff051224 */ /* 0x000fca00078e0009 */
[----:B------:R1:W-:Y:S04]  /*5b40*/  @P1 STG.E.U16 desc[UR36][R4.64+0xf0], R86 ;  /* 0x0000f05604001986 */ /* 0x0003e8000c101524 */
[----:B------:R1:W-:Y:S02]  /*5b50*/  @P0 STG.E.U16 desc[UR36][R8.64+0xf2], R87 ;  /* 0x0000f25708000986 */ /* 0x0003e4000c101524 */
.L_x_154:
[----:B------:R-:W-:Y:S05]  /*5b60*/  BSYNC B0 ;  /* 0x0000000000007941 */ /* 0x000fea0003800000 */
.L_x_28:
[----:B------:R-:W-:Y:S01]  /*5b70*/  ULDC UR4, c[0x0][0xc] ;  /* 0x0000030000047ab9 */ /* 0x000fe20000000800 */
[----:B------:R-:W-:Y:S01]  /*5b80*/  ULDC UR5, c[0x0][0x10] ;  /* 0x0000040000057ab9 */ /* 0x000fe20000000800 */
[----:B------:R-:W0:Y:S01]  /*5b90*/  LDC R3, c[0x0][0x14] ;  /* 0x00000500ff037b82 */ /* 0x000e220000000800 */
[----:B------:R-:W-:Y:S01]  /*5ba0*/  UIMAD.WIDE.U32 UR4, UR4, UR5, URZ ;  /* 0x00000005040472a5 */ /* 0x000fe2000f8e003f */
[----:B------:R-:W-:Y:S02]  /*5bb0*/  IMAD.MOV.U32 R92, RZ, RZ, -0x1 ;  /* 0xffffffffff5c7424 */ /* 0x000fe400078e00ff */
[----:B------:R-:W-:-:S03]  /*5bc0*/  IMAD.MOV.U32 R89, RZ, RZ, -0x1 ;  /* 0xffffffffff597424 */ /* 0x000fc600078e00ff */
[----:B0-----:R-:W-:-:S04]  /*5bd0*/  IMAD.WIDE.U32 R16, R3, UR4, R16 ;  /* 0x0000000403107c25 */ /* 0x001fc8000f8e0010 */
[----:B------:R-:W-:Y:S01]  /*5be0*/  IMAD R3, R3, UR5, RZ ;  /* 0x0000000503037c24 */ /* 0x000fe2000f8e02ff */
[----:B------:R-:W-:Y:S02]  /*5bf0*/  ULDC.64 UR4, c[0x0][0x650] ;  /* 0x0001940000047ab9 */ /* 0x000fe40000000a00 */
[----:B------:R-:W-:Y:S01]  /*5c00*/  ISETP.GE.U32.AND P0, PT, R16, UR4, PT ;  /* 0x0000000410007c0c */ /* 0x000fe2000bf06070 */
[--C-:B------:R-:W-:Y:S01]  /*5c10*/  IMAD.IADD R17, R17, 0x1, R3.reuse ;  /* 0x0000000111117824 */ /* 0x100fe200078e0203 */
[----:B------:R-:W-:-:S04]  /*5c20*/  PRMT R3, RZ, 0x7610, R3 ;  /* 0x00007610ff037816 */ /* 0x000fc80000000003 */
[----:B------:R-:W-:-:S13]  /*5c30*/  ISETP.GE.U32.AND.EX P0, PT, R17, UR5, PT, P0 ;  /* 0x0000000511007c0c */ /* 0x000fda000bf06100 */
[----:B------:R-:W-:Y:S05]  /*5c40*/  @P0 BRA `(.L_x_155) ;  /* 0x0000000400640947 */ /* 0x000fea0003800000 */
[----:B---3--:R-:W0:Y:S01]  /*5c50*/  S2R R12, SR_CTAID.X ;  /* 0x00000000000c7919 */ /* 0x008e220000002500 */
[----:B------:R-:W3:Y:S01]  /*5c60*/  LDC.64 R10, c[0x0][0x628] ;  /* 0x00018a00ff0a7b82 */ /* 0x000ee20000000a00 */
[----:B------:R-:W-:Y:S01]  /*5c70*/  ULDC UR4, c[0x0][0x150] ;  /* 0x0000540000047ab9 */ /* 0x000fe20000000800 */
[----:B-12-4-:R-:W-:Y:S01]  /*5c80*/  IMAD.MOV.U32 R8, RZ, RZ, R16 ;  /* 0x000000ffff087224 */ /* 0x016fe200078e0010 */
[----:B-----5:R-:W1:Y:S01]  /*5c90*/  S2R R24, SR_CTAID.Y ;  /* 0x0000000000187919 */ /* 0x020e620000002600 */
[----:B------:R-:W-:-:S04]  /*5ca0*/  IMAD.MOV.U32 R9, RZ, RZ, R17 ;  /* 0x000000ffff097224 */ /* 0x000fc800078e0011 */
[----:B------:R-:W2:Y:S08]  /*5cb0*/  LDC R21, c[0x0][0x144] ;  /* 0x00005100ff157b82 */ /* 0x000eb00000000800 */
[----:B------:R-:W4:Y:S08]  /*5cc0*/  LDC R0, c[0x0][0x630] ;  /* 0x00018c00ff007b82 */ /* 0x000f300000000800 */
[----:B------:R-:W1:Y:S01]  /*5cd0*/  LDC.64 R14, c[0x0][0x620] ;  /* 0x00018800ff0e7b82 */ /* 0x000e620000000a00 */
[----:B---3--:R-:W-:-:S04]  /*5ce0*/  ISETP.NE.U32.AND P0, PT, R10, RZ, PT ;  /* 0x000000ff0a00720c */ /* 0x008fc80003f05070 */
[----:B------:R-:W-:Y:S02]  /*5cf0*/  ISETP.NE.AND.EX P0, PT, R11, RZ, PT, P0 ;  /* 0x000000ff0b00720c */ /* 0x000fe40003f05300 */
[----:B0-----:R-:W-:-:S05]  /*5d00*/  I2FP.F32.U32 R3, R12 ;  /* 0x0000000c00037245 */ /* 0x001fca0000201000 */
[----:B------:R-:W-:-:S04]  /*5d10*/  FMUL R3, R3, UR4 ;  /* 0x0000000403037c20 */ /* 0x000fc80008400000 */
[----:B------:R0:W3:Y:S02]  /*5d20*/  F2I.U32.TRUNC.NTZ R20, R3 ;  /* 0x0000000300147305 */ /* 0x0000e4000020f000 */
[----:B--2-4-:R-:W-:Y:S05]  /*5d30*/  @!P0 BRA `(.L_x_156) ;  /* 0x0000000000288947 */ /* 0x014fea0003800000 */
[----:B0-----:R-:W0:Y:S02]  /*5d40*/  LDC R3, c[0x0][0x634] ;  /* 0x00018d00ff037b82 */ /* 0x001e240000000800 */
        /* <DEDUP_REMOVED lines=9> */
.L_x_156:
[----:B------:R-:W2:Y:S01]  /*5de0*/  LDC.64 R28, c[0x0][0x640] ;  /* 0x00019000ff1c7b82 */ /* 0x000ea20000000a00 */
[-CC-:B------:R-:W-:Y:S01]  /*5df0*/  SHF.R.U64 R89, R8, R0.reuse, R9.reuse ;  /* 0x0000000008597219 */ /* 0x180fe20000001209 */
[----:B---3--:R-:W-:Y:S01]  /*5e00*/  IMAD.MOV R20, RZ, RZ, -R20 ;  /* 0x000000ffff147224 */ /* 0x008fe200078e0a14 */
[----:B------:R-:W-:Y:S01]  /*5e10*/  SHF.R.U32.HI R0, RZ, R0, R9 ;  /* 0x00000000ff007219 */ /* 0x000fe20000011609 */
[----:B------:R-:W-:Y:S01]  /*5e20*/  ULDC UR4, c[0x0][0x154] ;  /* 0x0000550000047ab9 */ /* 0x000fe20000000800 */
[----:B0-----:R-:W-:Y:S01]  /*5e30*/  IADD3 R3, P0, RZ, -R89, RZ ;  /* 0x80000059ff037210 */ /* 0x001fe20007f1e0ff */
[----:B------:R-:W-:Y:S02]  /*5e40*/  IMAD R21, R21, R20, R12 ;  /* 0x0000001415157224 */ /* 0x000fe400078e020c */
[----:B------:R-:W0:Y:S01]  /*5e50*/  LDC R6, c[0x0][0x618] ;  /* 0x00018600ff067b82 */ /* 0x000e220000000800 */
[----:B------:R-:W-:Y:S02]  /*5e60*/  IMAD.MOV.U32 R7, RZ, RZ, 0x1 ;  /* 0x00000001ff077424 */ /* 0x000fe400078e00ff */
[----:B------:R-:W-:-:S04]  /*5e70*/  IMAD.X R5, RZ, RZ, ~R0, P0 ;  /* 0x000000ffff057224 */ /* 0x000fc800000e0e00 */
[-C--:B-1----:R-:W-:Y:S01]  /*5e80*/  IMAD R0, R5, R14.reuse, RZ ;  /* 0x0000000e05007224 */ /* 0x082fe200078e02ff */
[----:B------:R-:W1:Y:S01]  /*5e90*/  LDC R8, c[0x0][0x608] ;  /* 0x00018200ff087b82 */ /* 0x000e620000000800 */
[----:B------:R-:W-:-:S04]  /*5ea0*/  IMAD.WIDE.U32 R4, R3, R14, R16 ;  /* 0x0000000e03047225 */ /* 0x000fc800078e0010 */
[----:B------:R-:W-:Y:S01]  /*5eb0*/  IMAD R3, R3, R15, R0 ;  /* 0x0000000f03037224 */ /* 0x000fe200078e0200 */
[----:B------:R-:W-:Y:S02]  /*5ec0*/  I2FP.F32.U32 R0, R24 ;  /* 0x0000001800007245 */ /* 0x000fe40000201000 */
[----:B------:R-:W3:Y:S01]  /*5ed0*/  LDC R26, c[0x0][0x658] ;  /* 0x00019600ff1a7b82 */ /* 0x000ee20000000800 */
[----:B------:R-:W-:Y:S01]  /*5ee0*/  IMAD.IADD R3, R5, 0x1, R3 ;  /* 0x0000000105037824 */ /* 0x000fe200078e0203 */
[----:B--2---:R-:W-:Y:S01]  /*5ef0*/  ISETP.NE.U32.AND P0, PT, R28, RZ, PT ;  /* 0x000000ff1c00720c */ /* 0x004fe20003f05070 */
[----:B------:R-:W-:Y:S01]  /*5f00*/  FMUL R0, R0, UR4 ;  /* 0x0000000400007c20 */ /* 0x000fe20008400000 */
[----:B------:R-:W-:Y:S02]  /*5f10*/  IMAD.MOV.U32 R5, RZ, RZ, -0x1 ;  /* 0xffffffffff057424 */ /* 0x000fe400078e00ff */
[----:B------:R-:W-:Y:S01]  /*5f20*/  ISETP.NE.AND.EX P0, PT, R29, RZ, PT, P0 ;  /* 0x000000ff1d00720c */ /* 0x000fe20003f05300 */
[----:B------:R2:W4:Y:S01]  /*5f30*/  F2I.U32.TRUNC.NTZ R13, R0 ;  /* 0x00000000000d7305 */ /* 0x000522000020f000 */
[----:B------:R-:W2:Y:S01]  /*5f40*/  LDC R15, c[0x0][0x148] ;  /* 0x00005200ff0f7b82 */ /* 0x000ea20000000800 */
[----:B0-----:R-:W-:-:S02]  /*5f50*/  SHF.R.U64 R12, R4, R6, R3 ;  /* 0x00000006040c7219 */ /* 0x001fc40000001203 */
[----:B------:R-:W-:-:S05]  /*5f60*/  SHF.R.U32.HI R3, RZ, R6, R3 ;  /* 0x00000006ff037219 */ /* 0x000fca0000011603 */
[----:B------:R-:W0:Y:S01]  /*5f70*/  LDC R20, c[0x0][0x600] ;  /* 0x00018000ff147b82 */ /* 0x000e220000000800 */
[-CC-:B-1----:R-:W-:Y:S02]  /*5f80*/  SHF.R.U64 R10, R12, R8.reuse, R3.reuse ;  /* 0x000000080c0a7219 */ /* 0x182fe40000001203 */
[----:B------:R-:W-:-:S05]  /*5f90*/  SHF.R.U32.HI R3, RZ, R8, R3 ;  /* 0x00000008ff037219 */ /* 0x000fca0000011603 */
[----:B------:R-:W1:Y:S01]  /*5fa0*/  LDC R27, c[0x0][0x648] ;  /* 0x00019200ff1b7b82 */ /* 0x000e620000000800 */
[-C--:B---3--:R-:W-:Y:S02]  /*5fb0*/  SHF.L.U32 R4, R5, R26.reuse, RZ ;  /* 0x0000001a05047219 */ /* 0x088fe400000006ff */
[-CC-:B------:R-:W-:Y:S02]  /*5fc0*/  SHF.R.U64 R14, R10, R26.reuse, R3.reuse ;  /* 0x0000001a0a0e7219 */ /* 0x180fe40000001203 */
[----:B------:R-:W-:Y:S02]  /*5fd0*/  SHF.R.U32.HI R5, RZ, R26, R3 ;  /* 0x0000001aff057219 */ /* 0x000fe40000011603 */
[----:B------:R-:W-:Y:S01]  /*5fe0*/  LOP3.LUT R25, RZ, R4, RZ, 0x33, !PT ;  /* 0x00000004ff197212 */ /* 0x000fe200078e33ff */
[----:B------:R-:W3:Y:S01]  /*5ff0*/  LDC R30, c[0x0][0x638] ;  /* 0x00018e00ff1e7b82 */ /* 0x000ee20000000800 */
[----:B------:R-:W-:Y:S01]  /*6000*/  SHF.L.U32 R26, R7, R26, RZ ;  /* 0x0000001a071a7219 */ /* 0x000fe200000006ff */
[----:B------:R-:W-:-:S06]  /*6010*/  IMAD.MOV.U32 R4, RZ, RZ, R14 ;  /* 0x000000ffff047224 */ /* 0x000fcc00078e000e */
[----:B------:R-:W0:Y:S01]  /*6020*/  LDC R31, c[0x0][0x610] ;  /* 0x00018400ff1f7b82 */ /* 0x000e220000000800 */
[----:B----4-:R-:W-:Y:S05]  /*6030*/  @!P0 BRA `(.L_x_157) ;  /* 0x0000000000288947 */ /* 0x010fea0003800000 */
[----:B------:R-:W4:Y:S02]  /*6040*/  LDC R3, c[0x0][0x64c] ;  /* 0x00019300ff037b82 */ /* 0x000f240000000800 */
[----:B----4-:R-:W-:-:S05]  /*6050*/  IADD3 R3, P0, R14, R3, RZ ;  /* 0x000000030e037210 */ /* 0x010fca0007f1e0ff */
        /* <DEDUP_REMOVED lines=8> */
.L_x_157:
[----:B------:R-:W-:Y:S01]  /*60e0*/  ISETP.NE.AND P0, PT, R2, 0x1, PT ;  /* 0x000000010200780c */ /* 0x000fe20003f05270 */
[----:B0-----:R-:W-:Y:S01]  /*60f0*/  VIADD R7, R20, 0xffffffff ;  /* 0xffffffff14077836 */ /* 0x001fe20000000000 */
[----:B-12---:R-:W-:Y:S01]  /*6100*/  SHF.R.U64 R0, R4, R27, R5 ;  /* 0x0000001b04007219 */ /* 0x006fe20000001205 */
[----:B------:R-:W-:Y:S01]  /*6110*/  IMAD.MOV R13, RZ, RZ, -R13 ;  /* 0x000000ffff0d7224 */ /* 0x000fe200078e0a0d */
[----:B------:R-:W-:Y:S01]  /*6120*/  LOP3.LUT R5, R10, R25, RZ, 0xc0, !PT ;  /* 0x000000190a057212 */ /* 0x000fe200078ec0ff */
[----:B------:R-:W-:Y:S01]  /*6130*/  IMAD.MOV.U32 R4, RZ, RZ, 0x1 ;  /* 0x00000001ff047424 */ /* 0x000fe200078e00ff */
[----:B------:R-:W-:Y:S01]  /*6140*/  LOP3.LUT R12, R12, R7, RZ, 0xc0, !PT ;  /* 0x000000070c0c7212 */ /* 0x000fe200078ec0ff */
[----:B------:R-:W-:Y:S02]  /*6150*/  IMAD.MOV R3, RZ, RZ, -R0 ;  /* 0x000000ffff037224 */ /* 0x000fe400078e0a00 */
[----:B------:R-:W-:Y:S02]  /*6160*/  IMAD R0, R26, R0, R5 ;  /* 0x000000001a007224 */ /* 0x000fe400078e0205 */
[----:B---3--:R-:W-:-:S02]  /*6170*/  IMAD R3, R3, R30, R14 ;  /* 0x0000001e03037224 */ /* 0x008fc400078e020e */
[----:B------:R-:W-:Y:S02]  /*6180*/  @P0 IMAD R21, R15, R13, R24 ;  /* 0x0000000d0f150224 */ /* 0x000fe400078e0218 */
[----:B------:R-:W-:Y:S01]  /*6190*/  IMAD R5, R3, R20, R12 ;  /* 0x0000001403057224 */ /* 0x000fe200078e020c */
[----:B------:R-:W-:Y:S01]  /*61a0*/  PRMT R3, R4, 0x7610, R3 ;  /* 0x0000761004037816 */ /* 0x000fe20000000003 */
[----:B------:R-:W-:-:S05]  /*61b0*/  IMAD R0, R0, R31, R21 ;  /* 0x0000001f00007224 */ /* 0x000fca00078e0215 */
[----:B------:R-:W-:Y:S02]  /*61c0*/  SEL R92, R5, R0, !P0 ;  /* 0x00000000055c7207 */ /* 0x000fe40004000000 */
[----:B------:R-:W-:-:S07]  /*61d0*/  SEL R0, R0, R5, !P0 ;  /* 0x0000000500007207 */ /* 0x000fce0004000000 */
.L_x_155:
[----:B------:R-:W-:Y:S01]  /*61e0*/  LOP3.LUT P0, RZ, R3, 0xff, RZ, 0xc0, !PT ;  /* 0x000000ff03ff7812 */ /* 0x000fe2000780c0ff */
[----:B------:R-:W-:-:S12]  /*61f0*/  IMAD.MOV.U32 R91, RZ, RZ, R0 ;  /* 0x000000ffff5b7224 */ /* 0x000fd800078e0000 */
[----:B------:R-:W-:Y:S05]  /*6200*/  @P0 BRA `(.L_x_158) ;  /* 0xffffffac00400947 */ /* 0x000fea000383ffff */
[----:B------:R-:W-:Y:S05]  /*6210*/  EXIT ;  /* 0x000000000000794d */ /* 0x000fea0003800000 */
.L_x_3:
[----:B0-----:R-:W-:Y:S01]  /*6220*/  ULDC.64 UR4, c[0x0][0x650] ;  /* 0x0001940000047ab9 */ /* 0x001fe20000000a00 */
        /* <DEDUP_REMOVED lines=25> */
.L_x_160:
[--C-:B------:R-:W-:Y:S01]  /*63c0*/  SHF.R.U64 R12, R10, R14, R11.reuse ;  /* 0x0000000e0a0c7219 */ /* 0x100fe2000000120b */
[----:B------:R-:W0:Y:S01]  /*63d0*/  LDC R22, c[0x0][0x618] ;  /* 0x00018600ff167b82 */ /* 0x000e220000000800 */
[----:B------:R-:W-:Y:S01]  /*63e0*/  I2FP.F32.U32 R6, R4 ;  /* 0x0000000400067245 */ /* 0x000fe20000201000 */
[----:B------:R-:W-:Y:S01]  /*63f0*/  ULDC UR4, c[0x0][0x150] ;  /* 0x0000540000047ab9 */ /* 0x000fe20000000800 */
[----:B------:R-:W-:Y:S02]  /*6400*/  SHF.R.U32.HI R5, RZ, R14, R11 ;  /* 0x0000000eff057219 */ /* 0x000fe4000001160b */
[----:B------:R-:W-:Y:S01]  /*6410*/  IADD3 R9, P0, RZ, -R12, RZ ;  /* 0x8000000cff097210 */ /* 0x000fe20007f1e0ff */
[----:B------:R-:W-:Y:S01]  /*6420*/  FMUL R11, R6, UR4 ;  /* 0x00000004060b7c20 */ /* 0x000fe20008400000 */
[----:B------:R-:W-:Y:S01]  /*6430*/  ULDC UR4, c[0x0][0x154] ;  /* 0x0000550000047ab9 */ /* 0x000fe20000000800 */
[----:B------:R-:W1:Y:S02]  /*6440*/  LDC.64 R24, c[0x0][0x640] ;  /* 0x00019000ff187b82 */ /* 0x000e640000000a00 */
[----:B------:R-:W-:-:S02]  /*6450*/  IMAD.X R5, RZ, RZ, ~R5, P0 ;  /* 0x000000ffff057224 */ /* 0x000fc400000e0e05 */
[----:B------:R-:W2:Y:S01]  /*6460*/  F2I.U32.TRUNC.NTZ R11, R11 ;  /* 0x0000000b000b7305 */ /* 0x000ea2000020f000 */
[----:B------:R-:W-:-:S03]  /*6470*/  IMAD.WIDE.U32 R6, R9, R20, R16 ;  /* 0x0000001409067225 */ /* 0x000fc600078e0010 */
[----:B------:R-:W3:Y:S01]  /*6480*/  LDC R13, c[0x0][0x144] ;  /* 0x00005100ff0d7b82 */ /* 0x000ee20000000800 */
[----:B------:R-:W-:-:S04]  /*6490*/  IMAD R8, R5, R20, RZ ;  /* 0x0000001405087224 */ /* 0x000fc800078e02ff */
[----:B------:R-:W-:Y:S02]  /*64a0*/  IMAD R5, R9, R21, R8 ;  /* 0x0000001509057224 */ /* 0x000fe400078e0208 */
[----:B------:R-:W-:Y:S01]  /*64b0*/  IMAD.MOV.U32 R8, RZ, RZ, -0x1 ;  /* 0xffffffffff087424 */ /* 0x000fe200078e00ff */
[----:B------:R-:W4:Y:S01]  /*64c0*/  LDC R14, c[0x0][0x608] ;  /* 0x00018200ff0e7b82 */ /* 0x000f220000000800 */
[----:B------:R-:W-:Y:S01]  /*64d0*/  IMAD.IADD R5, R7, 0x1, R5 ;  /* 0x0000000107057824 */ /* 0x000fe200078e0205 */
[----:B------:R-:W-:-:S04]  /*64e0*/  I2FP.F32.U32 R7, R3 ;  /* 0x0000000300077245 */ /* 0x000fc80000201000 */
[-C--:B0-----:R-:W-:Y:S01]  /*64f0*/  SHF.R.U64 R10, R6, R22.reuse, R5 ;  /* 0x00000016060a7219 */ /* 0x081fe20000001205 */
[----:B--2---:R-:W-:Y:S01]  /*6500*/  IMAD.MOV R6, RZ, RZ, -R11 ;  /* 0x000000ffff067224 */ /* 0x004fe200078e0a0b */
[----:B------:R-:W0:Y:S01]  /*6510*/  LDC R9, c[0x0][0x658] ;  /* 0x00019600ff097b82 */ /* 0x000e220000000800 */
[----:B-1----:R-:W-:Y:S01]  /*6520*/  ISETP.NE.U32.AND P0, PT, R24, RZ, PT ;  /* 0x000000ff1800720c */ /* 0x002fe20003f05070 */
[----:B------:R-:W-:Y:S01]  /*6530*/  FMUL R7, R7, UR4 ;  /* 0x0000000407077c20 */ /* 0x000fe20008400000 */
[----:B------:R-:W-:Y:S02]  /*6540*/  SHF.R.U32.HI R5, RZ, R22, R5 ;  /* 0x00000016ff057219 */ /* 0x000fe40000011605 */
[----:B------:R-:W-:-:S03]  /*6550*/  ISETP.NE.AND.EX P0, PT, R25, RZ, PT, P0 ;  /* 0x000000ff1900720c */ /* 0x000fc60003f05300 */
[----:B------:R-:W1:Y:S01]  /*6560*/  LDC R20, c[0x0][0x148] ;  /* 0x00005200ff147b82 */ /* 0x000e620000000800 */
[----:B---3--:R-:W-:Y:S02]  /*6570*/  IMAD R23, R13, R6, R4 ;  /* 0x000000060d177224 */ /* 0x008fe400078e0204 */
[----:B------:R-:W-:-:S05]  /*6580*/  IMAD.MOV.U32 R6, RZ, RZ, 0x1 ;  /* 0x00000001ff067424 */ /* 0x000fca00078e00ff */
[----:B------:R-:W2:Y:S01]  /*6590*/  LDC R21, c[0x0][0x600] ;  /* 0x00018000ff157b82 */ /* 0x000ea20000000800 */
[-CC-:B----4-:R-:W-:Y:S02]  /*65a0*/  SHF.R.U64 R13, R10, R14.reuse, R5.reuse ;  /* 0x0000000e0a0d7219 */ /* 0x190fe40000001205 */
[----:B------:R-:W-:Y:S02]  /*65b0*/  SHF.R.U32.HI R4, RZ, R14, R5 ;  /* 0x0000000eff047219 */ /* 0x000fe40000011605 */
[----:B------:R3:W4:Y:S03]  /*65c0*/  F2I.U32.TRUNC.NTZ R14, R7 ;  /* 0x00000007000e7305 */ /* 0x000726000020f000 */
[----:B------:R-:W1:Y:S01]  /*65d0*/  LDC R26, c[0x0][0x648] ;  /* 0x00019200ff1a7b82 */ /* 0x000e620000000800 */
[-C--:B0-----:R-:W-:Y:S02]  /*65e0*/  SHF.R.U64 R15, R13, R9.reuse, R4 ;  /* 0x000000090d0f7219 */ /* 0x081fe40000001204 */
[----:B------:R-:W-:-:S02]  /*65f0*/  SHF.L.U32 R8, R8, R9, RZ ;  /* 0x0000000908087219 */ /* 0x000fc400000006ff */
[-C--:B------:R-:W-:Y:S01]  /*6600*/  SHF.R.U32.HI R5, RZ, R9.reuse, R4 ;  /* 0x00000009ff057219 */ /* 0x080fe20000011604 */
[----:B------:R-:W-:Y:S01]  /*6610*/  IMAD.MOV.U32 R4, RZ, RZ, R15 ;  /* 0x000000ffff047224 */ /* 0x000fe200078e000f */
[----:B------:R-:W-:Y:S01]  /*6620*/  SHF.L.U32 R22, R6, R9, RZ ;  /* 0x0000000906167219 */ /* 0x000fe200000006ff */
[----:B------:R-:W0:Y:S01]  /*6630*/  LDC R27, c[0x0][0x638] ;  /* 0x00018e00ff1b7b82 */ /* 0x000e220000000800 */
[----:B------:R-:W-:-:S07]  /*6640*/  LOP3.LUT R28, RZ, R8, RZ, 0x33, !PT ;  /* 0x00000008ff1c7212 */ /* 0x000fce00078e33ff */
        /* <DEDUP_REMOVED lines=12> */
.L_x_161:
[----:B------:R-:W-:Y:S01]  /*6710*/  ISETP.NE.AND P0, PT, R2, 0x1, PT ;  /* 0x000000010200780c */ /* 0x000fe20003f05270 */
[----:B--2---:R-:W-:Y:S01]  /*6720*/  VIADD R7, R21, 0xffffffff ;  /* 0xffffffff15077836 */ /* 0x004fe20000000000 */
[----:B-1----:R-:W-:Y:S01]  /*6730*/  SHF.R.U64 R5, R4, R26, R5 ;  /* 0x0000001a04057219 */ /* 0x002fe20000001205 */
[----:B------:R-:W-:Y:S01]  /*6740*/  IMAD.MOV R14, RZ, RZ, -R14 ;  /* 0x000000ffff0e7224 */ /* 0x000fe200078e0a0e */
[----:B------:R-:W-:Y:S01]  /*6750*/  LOP3.LUT R4, R13, R28, RZ, 0xc0, !PT ;  /* 0x0000001c0d047212 */ /* 0x000fe200078ec0ff */
[----:B------:R-:W-:Y:S01]  /*6760*/  IMAD.MOV.U32 R8, RZ, RZ, R12 ;  /* 0x000000ffff087224 */ /* 0x000fe200078e000c */
[----:B------:R-:W-:Y:S01]  /*6770*/  LOP3.LUT R10, R10, R7, RZ, 0xc0, !PT ;  /* 0x000000070a0a7212 */ /* 0x000fe200078ec0ff */
[----:B------:R-:W-:Y:S02]  /*6780*/  IMAD.MOV R6, RZ, RZ, -R5 ;  /* 0x000000ffff067224 */ /* 0x000fe400078e0a05 */
[----:B------:R-:W-:-:S04]  /*6790*/  IMAD R4, R22, R5, R4 ;  /* 0x0000000516047224 */ /* 0x000fc800078e0204 */
[----:B------:R-:W-:Y:S02]  /*67a0*/  @P0 IMAD R23, R20, R14, R3 ;  /* 0x0000000e14170224 */ /* 0x000fe400078e0203 */
[----:B0-----:R-:W-:Y:S02]  /*67b0*/  IMAD R3, R6, R27, R15 ;  /* 0x0000001b06037224 */ /* 0x001fe400078e020f */
[----:B------:R-:W-:Y:S02]  /*67c0*/  IMAD R7, R4, R29, R23 ;  /* 0x0000001d04077224 */ /* 0x000fe400078e0217 */
[----:B------:R-:W-:Y:S02]  /*67d0*/  IMAD R4, R3, R21, R10 ;  /* 0x0000001503047224 */ /* 0x000fe400078e020a */
[----:B------:R-:W-:-:S03]  /*67e0*/  IMAD.MOV.U32 R6, RZ, RZ, 0x1 ;  /* 0x00000001ff067424 */ /* 0x000fc600078e00ff */
[----:B------:R-:W-:Y:S02]  /*67f0*/  SEL R9, R4, R7, !P0 ;  /* 0x0000000704097207 */ /* 0x000fe40004000000 */
[----:B------:R-:W-:-:S07]  /*6800*/  SEL R7, R7, R4, !P0 ;  /* 0x0000000407077207 */ /* 0x000fce0004000000 */
.L_x_159:
[----:B------:R-:W-:-:S08]  /*6810*/  NOP ;  /* 0x0000000000007918 */ /* 0x000fd00000000000 */
[----:B------:R-:W0:-:S00]  /*6820*/  USETMAXREG.DEALLOC.CTAPOOL 0x28 ;  /* 0x00000028000079c8 */ /* 0x000e0000080e0500 */
[----:B0-----:R-:W-:-:S13]  /*6830*/  ISETP.NE.AND P0, PT, R0, RZ, PT ;  /* 0x000000ff0000720c */ /* 0x001fda0003f05270 */
[----:B------:R-:W-:Y:S05]  /*6840*/  @P0 EXIT ;  /* 0x000000000000094d */ /* 0x000fea0003800000 */
[----:B------:R-:W-:Y:S01]  /*6850*/  LOP3.LUT P0, RZ, R6, 0xff, RZ, 0xc0, !PT ;  /* 0x000000ff06ff7812 */ /* 0x000fe2000780c0ff */
[----:B------:R-:W-:Y:S02]  /*6860*/  IMAD.MOV.U32 R0, RZ, RZ, 0x1 ;  /* 0x00000001ff007424 */ /* 0x000fe400078e00ff */
[----:B------:R-:W-:-:S10]  /*6870*/  IMAD.MOV.U32 R12, RZ, RZ, RZ ;  /* 0x000000ffff0c7224 */ /* 0x000fd400078e00ff */
[----:B------:R-:W-:Y:S05]  /*6880*/  @!P0 BRA `(.L_x_162) ;  /* 0x0000000c00288947 */ /* 0x000fea0003800000 */
[----:B------:R-:W0:Y:S01]  /*6890*/  LDC R0, c[0x0][0x28c] ;  /* 0x0000a300ff007b82 */ /* 0x000e220000000800 */
[----:B------:R-:W-:Y:S01]  /*68a0*/  ULDC UR5, c[0x0][0x600] ;  /* 0x0001800000057ab9 */ /* 0x000fe20000000800 */
[----:B------:R-:W-:Y:S01]  /*68b0*/  ULDC UR4, c[0x0][0xc] ;  /* 0x0000030000047ab9 */ /* 0x000fe20000000800 */
[----:B------:R-:W-:Y:S01]  /*68c0*/  UIADD3 UR16, UR5, -0x1, URZ ;  /* 0xffffffff05107890 */ /* 0x000fe2000fffe03f */
[C---:B------:R-:W-:Y:S01]  /*68d0*/  LOP3.LUT P2, RZ, R18.reuse, 0x7f, RZ, 0xc0, !PT ;  /* 0x0000007f12ff7812 */ /* 0x040fe2000784c0ff */
[----:B------:R-:W-:Y:S01]  /*68e0*/  ULDC UR6, c[0x0][0x658] ;  /* 0x0001960000067ab9 */ /* 0x000fe20000000800 */
[----:B------:R-:W-:Y:S01]  /*68f0*/  ULDC UR5, c[0x0][0x10] ;  /* 0x0000040000057ab9 */ /* 0x000fe20000000800 */
[----:B------:R-:W-:Y:S01]  /*6900*/  UMOV UR7, 0xffffffff ;  /* 0xffffffff00077882 */ /* 0x000fe20000000000 */
[----:B------:R-:W-:Y:S01]  /*6910*/  UMOV UR8, 0x1 ;  /* 0x0000000100087882 */ /* 0x000fe20000000000 */
[----:B------:R-:W-:Y:S01]  /*6920*/  UIMAD.WIDE.U32 UR4, UR4, UR5, URZ ;  /* 0x00000005040472a5 */ /* 0x000fe2000f8e003f */
[----:B------:R-:W-:Y:S01]  /*6930*/  LOP3.LUT P0, RZ, R18, 0x1f, RZ, 0xc0, !PT ;  /* 0x0000001f12ff7812 */ /* 0x000fe2000780c0ff */
[----:B------:R-:W-:Y:S01]  /*6940*/  USHF.L.U32 UR7, UR7, UR6, URZ ;  /* 0x0000000607077299 */ /* 0x000fe2000800063f */
[----:B------:R-:W-:Y:S01]  /*6950*/  BSSY B0, `(.L_x_162) ;  /* 0x00000bd000007945 */ /* 0x000fe20003800000 */
[----:B------:R-:W-:Y:S01]  /*6960*/  USHF.L.U32 UR18, UR8, UR6, URZ ;  /* 0x0000000608127299 */ /* 0x000fe2000800063f */
[----:B------:R-:W-:Y:S01]  /*6970*/  IMAD.MOV.U32 R13, RZ, RZ, 0x1 ;  /* 0x00000001ff0d7424 */ /* 0x000fe200078e00ff */
[----:B------:R-:W-:Y:S01]  /*6980*/  LOP3.LUT R11, R19, 0x2, RZ, 0xfc, !PT ;  /* 0x00000002130b7812 */ /* 0x000fe200078efcff */
[----:B------:R-:W-:Y:S01]  /*6990*/  ULDC UR6, c[0x0][0x14] ;  /* 0x0000050000067ab9 */ /* 0x000fe20000000800 */
[----:B------:R-:W-:Y:S01]  /*69a0*/  PLOP3.LUT P0, PT, P0, P2, PT, 0x8a, 0x0 ;  /* 0x000000000000781c */ /* 0x000fe20000705172 */
[----:B------:R-:W-:Y:S01]  /*69b0*/  UIMAD.WIDE.U32 UR20, UR4, UR6, URZ ;  /* 0x00000006041472a5 */ /* 0x000fe2000f8e003f */
[----:B------:R-:W-:Y:S01]  /*69c0*/  IMAD.MOV.U32 R12, RZ, RZ, RZ ;  /* 0x000000ffff0c7224 */ /* 0x000fe200078e00ff */
[----:B------:R-:W-:-:S02]  /*69d0*/  UIMAD UR13, UR5, UR6, URZ ;  /* 0x00000006050d72a4 */ /* 0x000fc4000f8e023f */
[----:B------:R-:W-:Y:S01]  /*69e0*/  ULOP3.LUT UR17, URZ, UR7, URZ, 0x33, !UPT ;  /* 0x000000073f117292 */ /* 0x000fe2000f8e333f */
[----:B0-----:R-:W-:Y:S01]  /*69f0*/  VIADD R0, R0, 0x1f ;  /* 0x0000001f00007836 */ /* 0x001fe20000000000 */
[----:B------:R-:W-:Y:S01]  /*6a00*/  UIADD3 UR13, UR21, UR13, URZ ;  /* 0x0000000d150d7290 */ /* 0x000fe2000fffe03f */
[----:B------:R-:W-:-:S03]  /*6a10*/  ULDC.64 UR22, c[0x0][0x198] ;  /* 0x0000660000167ab9 */ /* 0x000fc60000000a00 */
[----:B------:R-:W-:-:S04]  /*6a20*/  SHF.R.S32.HI R3, RZ, 0x1f, R0 ;  /* 0x0000001fff037819 */ /* 0x000fc80000011400 */
[----:B------:R-:W-:Y:S01]  /*6a30*/  LEA.HI R3, R3, R0, RZ, 0x5 ;  /* 0x0000000003037211 */ /* 0x000fe200078f28ff */
[----:B------:R-:W-:-:S03]  /*6a40*/  IMAD.MOV.U32 R0, RZ, RZ, 0x1 ;  /* 0x00000001ff007424 */ /* 0x000fc600078e00ff */
[----:B------:R-:W-:-:S05]  /*6a50*/  SHF.R.S32.HI R3, RZ, 0x5, R3 ;  /* 0x00000005ff037819 */ /* 0x000fca0000011403 */
[----:B------:R-:W-:-:S07]  /*6a60*/  VIADD R10, R3, 0x1 ;  /* 0x00000001030a7836 */ /* 0x000fce0000000000 */
.L_x_174:
[----:B------:R-:W-:-:S03]  /*6a70*/  UMOV UR4, 0xffffffff ;  /* 0xffffffff00047882 */ /* 0x000fc60000000000 */
[----:B------:R-:W-:Y:S05]  /*6a80*/  BRA.DIV UR4, `(.L_x_163) ;  /* 0x0000000e04707947 */ /* 0x000fea000b800000 */
[----:B------:R-:W-:-:S13]  /*6a90*/  ELECT P6, URZ, PT ;  /* 0x00000000003f782f */ /* 0x000fda00038c0000 */
.L_x_184:
[----:B------:R-:W0:Y:S01]  /*6aa0*/  LDC R4, c[0x0][0x28c] ;  /* 0x0000a300ff047b82 */ /* 0x000e220000000800 */
[----:B------:R-:W-:Y:S01]  /*6ab0*/  BSSY B1, `(.L_x_164) ;  /* 0x0000035000017945 */ /* 0x000fe20003800000 */
[----:B0-----:R-:W-:-:S13]  /*6ac0*/  ISETP.LT.OR P6, PT, R4, 0x1, !P6 ;  /* 0x000000010400780c */ /* 0x001fda00077c1670 */
[----:B------:R-:W-:Y:S05]  /*6ad0*/  @P6 BRA `(.L_x_165) ;  /* 0x0000000000c86947 */ /* 0x000fea0003800000 */
[----:B------:R-:W-:Y:S02]  /*6ae0*/  IMAD.SHL.U32 R15, R9, 0x80, RZ ;  /* 0x00000080090f7824 */ /* 0x000fe400078e00ff */
[----:B------:R-:W-:Y:S02]  /*6af0*/  IMAD.SHL.U32 R18, R7, 0x80, RZ ;  /* 0x0000008007127824 */ /* 0x000fe400078e00ff */
[----:B------:R-:W-:Y:S02]  /*6b00*/  IMAD.MOV.U32 R20, RZ, RZ, RZ ;  /* 0x000000ffff147224 */ /* 0x000fe400078e00ff */
[----:B------:R-:W-:Y:S02]  /*6b10*/  IMAD.MOV.U32 R4, RZ, RZ, R10 ;  /* 0x000000ffff047224 */ /* 0x000fe400078e000a */
[----:B------:R-:W-:Y:S02]  /*6b20*/  IMAD.MOV.U32 R5, RZ, RZ, R0 ;  /* 0x000000ffff057224 */ /* 0x000fe400078e0000 */
[----:B------:R-:W-:-:S07]  /*6b30*/  IMAD.MOV.U32 R6, RZ, RZ, R12 ;  /* 0x000000ffff067224 */ /* 0x000fce00078e000c */
.L_x_169:
[----:B------:R-:W0:Y:S01]  /*6b40*/  S2R R14, SR_CgaCtaId ;  /* 0x00000000000e7919 */ /* 0x000e220000008800 */
[----:B------:R-:W-:Y:S01]  /*6b50*/  MOV R7, 0x400 ;  /* 0x0000040000077802 */ /* 0x000fe20000000f00 */
[----:B------:R-:W1:Y:S03]  /*6b60*/  @!P2 LDC R9, c[0x0][0x500] ;  /* 0x00014000ff09ab82 */ /* 0x000e660000000800 */
[----:B0-----:R-:W-:Y:S02]  /*6b70*/  LEA R21, R14, R7, 0x18 ;  /* 0x000000070e157211 */ /* 0x001fe400078ec0ff */
[----:B------:R-:W-:-:S03]  /*6b80*/  SHF.L.U32 R7, R5, 0x1f, RZ ;  /* 0x0000001f05077819 */ /* 0x000fc600000006ff */
[----:B------:R-:W-:-:S04]  /*6b90*/  IMAD R14, R6, 0x8, R21 ;  /* 0x00000008060e7824 */ /* 0x000fc800078e0215 */
[----:B------:R-:W0:Y:S02]  /*6ba0*/  SYNCS.PHASECHK.TRANS64.TRYWAIT P1, [R14+URZ+0x18], R7 ;  /* 0x000018070e0075a7 */ /* 0x000e24000802017f */
[----:B01----:R-:W-:Y:S05]  /*6bb0*/  @!P1 BRA `(.L_x_166) ;  /* 0x0000000c00449947 */ /* 0x003fea0003800000 */
.L_x_185:
[----:B0-----:R-:W-:Y:S01]  /*6bc0*/  PRMT R7, R11, 0x9910, RZ ;  /* 0x000099100b077816 */ /* 0x001fe200000000ff */
[----:B------:R0:W-:Y:S03]  /*6bd0*/  @!P2 SYNCS.ARRIVE.TRANS64 RZ, [R14+URZ], R9 ;  /* 0x000000090effa9a7 */ /* 0x0001e6000800003f */
[----:B------:R-:W-:-:S13]  /*6be0*/  ISETP.NE.AND P1, PT, R7, 0x2, PT ;  /* 0x000000020700780c */ /* 0x000fda0003f25270 */
[----:B0-----:R-:W-:Y:S05]  /*6bf0*/  @P1 BRA `(.L_x_167) ;  /* 0x0000000000041947 */ /* 0x001fea0003800000 */
[----:B------:R-:W-:Y:S01]  /*6c00*/  BPT.TRAP 0x1 ;  /* 0x000000040000795c */ /* 0x000fe20000300000 */
.L_x_167:
[----:B------:R-:W-:Y:S05]  /*6c10*/  @P0 BRA `(.L_x_168) ;  /* 0x0000000000040947 */ /* 0x000fea0003800000 */
[----:B------:R-:W-:Y:S01]  /*6c20*/  BPT.TRAP 0x1 ;  /* 0x000000040000795c */ /* 0x000fe20000300000 */
.L_x_168:
[----:B------:R-:W-:Y:S01]  /*6c30*/  IMAD R21, R6, 0x2000, R21 ;  /* 0x0000200006157824 */ /* 0x000fe200078e0215 */
[----:B------:R-:W-:Y:S01]  /*6c40*/  R2UR UR9, R14 ;  /* 0x000000000e0972ca */ /* 0x000fe200000e0000 */
[----:B------:R-:W-:Y:S01]  /*6c50*/  VIADD R4, R4, 0xffffffff ;  /* 0xffffffff04047836 */ /* 0x000fe20000000000 */
[----:B------:R-:W-:Y:S01]  /*6c60*/  UIADD3 UR4, UP0, UR22, 0xf0, URZ ;  /* 0x000000f016047890 */ /* 0x000fe2000ff1e03f */
[----:B------:R-:W-:Y:S01]  /*6c70*/  R2UR UR11, R18 ;  /* 0x00000000120b72ca */ /* 0x000fe200000e0000 */
[----:B------:R-:W-:Y:S01]  /*6c80*/  UIADD3 UR24, UP1, UR22, 0x1f0, URZ ;  /* 0x000001f016187890 */ /* 0x000fe2000ff3e03f */
[----:B------:R-:W-:Y:S01]  /*6c90*/  R2UR UR8, R21 ;  /* 0x00000000150872ca */ /* 0x000fe200000e0000 */
[----:B------:R-:W-:Y:S01]  /*6ca0*/  UIADD3.X UR5, URZ, UR23, URZ, UP0, !UPT ;  /* 0x000000173f057290 */ /* 0x000fe200087fe43f */
[----:B------:R-:W-:Y:S01]  /*6cb0*/  R2UR UR10, R20 ;  /* 0x00000000140a72ca */ /* 0x000fe200000e0000 */
[----:B------:R-:W-:Y:S01]  /*6cc0*/  VIADD R6, R6, 0x1 ;  /* 0x0000000106067836 */ /* 0x000fe20000000000 */
[----:B------:R-:W-:Y:S01]  /*6cd0*/  R2UR UR12, R8 ;  /* 0x00000000080c72ca */ /* 0x000fe200000e0000 */
[----:B------:R-:W-:Y:S01]  /*6ce0*/  UIADD3.X UR25, URZ, UR23, URZ, UP1, !UPT ;  /* 0x000000173f197290 */ /* 0x000fe20008ffe43f */
[----:B------:R-:W-:Y:S01]  /*6cf0*/  R2UR UR19, R15 ;  /* 0x000000000f1372ca */ /* 0x000fe200000e0000 */
[----:B------:R-:W-:Y:S01]  /*6d00*/  UMOV UR6, 0x0 ;  /* 0x0000000000067882 */ /* 0x000fe20000000000 */
[----:B------:R-:W-:Y:S01]  /*6d10*/  ISETP.GT.AND P3, PT, R4, 0x1, PT ;  /* 0x000000010400780c */ /* 0x000fe20003f64270 */
[----:B------:R-:W-:Y:S01]  /*6d20*/  UMOV UR7, 0x10000000 ;  /* 0x1000000000077882 */ /* 0x000fe20000000000 */
[----:B------:R-:W-:Y:S01]  /*6d30*/  ISETP.NE.AND P1, PT, R6, 0x3, PT ;  /* 0x000000030600780c */ /* 0x000fe20003f25270 */
[----:B------:R-:W-:-:S02]  /*6d40*/  VIADD R20, R20, 0x20 ;  /* 0x0000002014147836 */ /* 0x000fc40000000000 */
[----:B------:R-:W-:Y:S01]  /*6d50*/  UIADD3 UR14, UR8, 0x100, URZ ;  /* 0x00000100080e7890 */ /* 0x000fe2000fffe03f */
[----:B------:R-:W-:Y:S01]  /*6d60*/  SEL R14, RZ, 0x1, P1 ;  /* 0x00000001ff0e7807 */ /* 0x000fe20000800000 */
[----:B------:R-:W-:Y:S01]  /*6d70*/  UIADD3 UR15, UR8, 0x6100, URZ ;  /* 0x00006100080f7890 */ /* 0x000fe2000fffe03f */
[----:B------:R-:W-:Y:S02]  /*6d80*/  SEL R6, R6, RZ, P1 ;  /* 0x000000ff06067207 */ /* 0x000fe40000800000 */
[----:B------:R-:W-:Y:S02]  /*6d90*/  LOP3.LUT R5, R5, R14, RZ, 0x3c, !PT ;  /* 0x0000000e05057212 */ /* 0x000fe400078e3cff */
[----:B------:R-:W-:Y:S02]  /*6da0*/  UMOV UR8, UR14 ;  /* 0x0000000e00087c82 */ /* 0x000fe40008000000 */
[----:B------:R0:W-:Y:S02]  /*6db0*/  UTMALDG.3D [UR8], [UR4], desc[UR6] ;  /* 0x00000608040075b4 */ /* 0x0001e40008011000 */
[----:B0-----:R-:W-:Y:S01]  /*6dc0*/  UMOV UR8, UR15 ;  /* 0x0000000f00087c82 */ /* 0x001fe20008000000 */
[----:B------:R-:W-:-:S02]  /*6dd0*/  UMOV UR11, UR19 ;  /* 0x00000013000b7c82 */ /* 0x000fc40008000000 */
[----:B------:R0:W-:Y:S02]  /*6de0*/  UTMALDG.3D [UR8], [UR24], desc[UR6] ;  /* 0x00000608180075b4 */ /* 0x0001e40008011000 */
[----:B0-----:R-:W-:Y:S05]  /*6df0*/  @P3 BRA `(.L_x_169) ;  /* 0xfffffffc00503947 */ /* 0x001fea000383ffff */
.L_x_165:
[----:B------:R-:W-:Y:S05]  /*6e00*/  BSYNC B1 ;  /* 0x0000000000017941 */ /* 0x000fea0003800000 */
.L_x_164:
[----:B------:R-:W-:Y:S01]  /*6e10*/  LOP3.LUT P3, RZ, R13, 0xff, RZ, 0xc0, !PT ;  /* 0x000000ff0dff7812 */ /* 0x000fe2000786c0ff */
[----:B------:R-:W-:Y:S01]  /*6e20*/  IMAD.IADD R12, R3, 0x1, R12 ;  /* 0x00000001030c7824 */ /* 0x000fe200078e020c */
[----:B------:R-:W-:Y:S01]  /*6e30*/  IADD3 R16, P4, R16, UR20, RZ ;  /* 0x0000001410107c10 */ /* 0x000fe2000ff9e0ff */
[----:B------:R-:W-:Y:S01]  /*6e40*/  ULDC.64 UR4, c[0x0][0x650] ;  /* 0x0001940000047ab9 */ /* 0x000fe20000000a00 */
[----:B------:R-:W-:Y:S01]  /*6e50*/  BSSY B1, `(.L_x_170) ;  /* 0x000006a000017945 */ /* 0x000fe20003800000 */
[----:B------:R-:W-:Y:S01]  /*6e60*/  IMAD.MOV.U32 R9, RZ, RZ, -0x1 ;  /* 0xffffffffff097424 */ /* 0x000fe200078e00ff */
[----:B------:R-:W-:Y:S01]  /*6e70*/  ISETP.GT.U32.AND P1, PT, R12, 0x2, PT ;  /* 0x000000020c00780c */ /* 0x000fe20003f24070 */
[----:B------:R-:W-:Y:S01]  /*6e80*/  IMAD.MOV.U32 R8, RZ, RZ, -0x1 ;  /* 0xffffffffff087424 */ /* 0x000fe200078e00ff */
[----:B------:R-:W-:Y:S02]  /*6e90*/  IADD3.X R17, R17, UR13, RZ, P4, !PT ;  /* 0x0000000d11117c10 */ /* 0x000fe4000a7fe4ff */
[----:B------:R-:W-:-:S02]  /*6ea0*/  ISETP.LT.U32.AND P1, PT, R3, 0x3, P1 ;  /* 0x000000030300780c */ /* 0x000fc40000f21070 */
[----:B------:R-:W-:Y:S01]  /*6eb0*/  PRMT R13, RZ, 0x7610, R13 ;  /* 0x00007610ff0d7816 */ /* 0x000fe2000000000d */
[----:B------:R-:W0:Y:S01]  /*6ec0*/  @P3 S2R R5, SR_CgaCtaId ;  /* 0x0000000000053919 */ /* 0x000e220000008800 */
[----:B------:R-:W-:-:S04]  /*6ed0*/  @P3 MOV R4, 0x400 ;  /* 0x0000040000043802 */ /* 0x000fc80000000f00 */
[----:B0-----:R-:W-:Y:S01]  /*6ee0*/  @P3 LEA R6, R5, R4, 0x18 ;  /* 0x0000000405063211 */ /* 0x001fe200078ec0ff */
[----:B------:R-:W-:-:S03]  /*6ef0*/  IMAD.WIDE.U32 R4, R12, -0x55555555, RZ ;  /* 0xaaaaaaab0c047825 */ /* 0x000fc600078e00ff */
[----:B------:R0:W-:Y:S01]  /*6f00*/  @P3 SYNCS.ARRIVE.TRANS64.A1T0 RZ, [R6+URZ+0x48], RZ ;  /* 0x000048ff06ff39a7 */ /* 0x0001e2000810003f */
[----:B------:R-:W-:Y:S02]  /*6f10*/  ISETP.GE.U32.AND P3, PT, R3, 0x3, PT ;  /* 0x000000030300780c */ /* 0x000fe40003f66070 */
[----:B------:R-:W-:Y:S02]  /*6f20*/  SHF.R.U32.HI R7, RZ, 0x1, R5 ;  /* 0x00000001ff077819 */ /* 0x000fe40000011605 */
[----:B------:R-:W-:Y:S02]  /*6f30*/  SEL R5, RZ, 0x1, !P1 ;  /* 0x00000001ff057807 */ /* 0x000fe40004800000 */
[----:B------:R-:W-:Y:S01]  /*6f40*/  ISETP.GE.U32.AND P1, PT, R16, UR4, PT ;  /* 0x0000000410007c0c */ /* 0x000fe2000bf26070 */
[----:B------:R-:W-:Y:S01]  /*6f50*/  IMAD R12, R7, -0x3, R12 ;  /* 0xfffffffd070c7824 */ /* 0x000fe200078e020c */
[----:B------:R-:W-:Y:S02]  /*6f60*/  LOP3.LUT R0, R0, R5, RZ, 0x3c, !PT ;  /* 0x0000000500007212 */ /* 0x000fe400078e3cff */
[----:B------:R-:W-:-:S02]  /*6f70*/  ISETP.GE.U32.AND.EX P1, PT, R17, UR5, PT, P1 ;  /* 0x0000000511007c0c */ /* 0x000fc4000bf26110 */
[----:B------:R-:W-:Y:S02]  /*6f80*/  PRMT R4, RZ, 0x7610, R4 ;  /* 0x00007610ff047816 */ /* 0x000fe40000000004 */
[----:B------:R-:W-:Y:S01]  /*6f90*/  @P3 LOP3.LUT R0, R0, 0x1, R7, 0x78, !PT ;  /* 0x0000000100003812 */ /* 0x000fe200078e7807 */
[----:B------:R-:W-:-:S08]  /*6fa0*/  IMAD.MOV.U32 R7, RZ, RZ, -0x1 ;  /* 0xffffffffff077424 */ /* 0x000fd000078e00ff */
[----:B0-----:R-:W-:Y:S05]  /*6fb0*/  @P1 BRA `(.L_x_171) ;  /* 0x00000004004c1947 */ /* 0x001fea0003800000 */
[----:B------:R-:W-:Y:S01]  /*6fc0*/  ULDC.64 UR4, c[0x0][0x628] ;  /* 0x00018a0000047ab9 */ /* 0x000fe20000000a00 */
[----:B------:R-:W0:Y:S01]  /*6fd0*/  S2R R15, SR_CTAID.X ;  /* 0x00000000000f7919 */ /* 0x000e220000002500 */
[----:B------:R-:W-:Y:S01]  /*6fe0*/  ISETP.NE.U32.AND P1, PT, RZ, UR4, PT ;  /* 0x00000004ff007c0c */ /* 0x000fe2000bf25070 */
[----:B------:R-:W-:Y:S01]  /*6ff0*/  ULDC UR7, c[0x0][0x630] ;  /* 0x00018c0000077ab9 */ /* 0x000fe20000000800 */
[----:B------:R-:W-:Y:S01]  /*7000*/  IMAD.MOV.U32 R4, RZ, RZ, R16 ;  /* 0x000000ffff047224 */ /* 0x000fe200078e0010 */
[----:B------:R-:W1:Y:S01]  /*7010*/  S2R R14, SR_CTAID.Y ;  /* 0x00000000000e7919 */ /* 0x000e620000002600 */
[----:B------:R-:W-:Y:S01]  /*7020*/  ISETP.NE.AND.EX P1, PT, RZ, UR5, PT, P1 ;  /* 0x00000005ff007c0c */ /* 0x000fe2000bf25310 */
[----:B------:R-:W-:-:S12]  /*7030*/  IMAD.MOV.U32 R5, RZ, RZ, R17 ;  /* 0x000000ffff057224 */ /* 0x000fd800078e0011 */
[----:B------:R-:W-:Y:S05]  /*7040*/  @!P1 BRA `(.L_x_172) ;  /* 0x0000000000289947 */ /* 0x000fea0003800000 */
[----:B------:R-:W-:Y:S02]  /*7050*/  ULDC UR6, c[0x0][0x634] ;  /* 0x00018d0000067ab9 */ /* 0x000fe40000000800 */
[----:B------:R-:W-:-:S05]  /*7060*/  IADD3 R9, P1, R16, UR6, RZ ;  /* 0x0000000610097c10 */ /* 0x000fca000ff3e0ff */
[----:B------:R-:W-:-:S04]  /*7070*/  IMAD.X R21, RZ, RZ, R17, P1 ;  /* 0x000000ffff157224 */ /* 0x000fc800008e0611 */
[----:B------:R-:W-:-:S04]  /*7080*/  IMAD.WIDE.U32 R6, R21, UR4, RZ ;  /* 0x0000000415067c25 */ /* 0x000fc8000f8e00ff */
[----:B------:R-:W-:-:S04]  /*7090*/  IMAD.WIDE.U32 R6, P1, R9, UR5, R6 ;  /* 0x0000000509067c25 */ /* 0x000fc8000f820006 */
[----:B------:R-:W-:-:S04]  /*70a0*/  IMAD.WIDE.U32 R8, R9, UR4, RZ ;  /* 0x0000000409087c25 */ /* 0x000fc8000f8e00ff */
[----:B------:R-:W-:Y:S01]  /*70b0*/  IMAD.X R5, RZ, RZ, RZ, P1 ;  /* 0x000000ffff057224 */ /* 0x000fe200008e06ff */
[----:B------:R-:W-:Y:S01]  /*70c0*/  IADD3 RZ, P1, R9, R6, RZ ;  /* 0x0000000609ff7210 */ /* 0x000fe20007f3e0ff */
[----:B------:R-:W-:-:S04]  /*70d0*/  IMAD.MOV.U32 R4, RZ, RZ, R7 ;  /* 0x000000ffff047224 */ /* 0x000fc800078e0007 */
[----:B------:R-:W-:-:S08]  /*70e0*/  IMAD.WIDE.U32.X R4, R21, UR5, R4, P1 ;  /* 0x0000000515047c25 */ /* 0x000fd000088e0404 */
.L_x_172:
[--C-:B------:R-:W-:Y:S01]  /*70f0*/  SHF.R.U64 R8, R4, UR7, R5.reuse ;  /* 0x0000000704087c19 */ /* 0x100fe20008001205 */
[----:B------:R-:W-:Y:S01]  /*7100*/  ULDC.64 UR4, c[0x0][0x620] ;  /* 0x0001880000047ab9 */ /* 0x000fe20000000a00 */
[----:B------:R-:W-:Y:S01]  /*7110*/  SHF.R.U32.HI R4, RZ, UR7, R5 ;  /* 0x00000007ff047c19 */ /* 0x000fe20008011605 */
[----:B------:R-:W2:Y:S01]  /*7120*/  LDC R24, c[0x0][0x144] ;  /* 0x00005100ff187b82 */ /* 0x000ea20000000800 */
[----:B------:R-:W-:Y:S01]  /*7130*/  IADD3 R7, P1, RZ, -R8, RZ ;  /* 0x80000008ff077210 */ /* 0x000fe20007f3e0ff */
[----:B------:R-:W-:Y:S01]  /*7140*/  ULDC.64 UR8, c[0x0][0x640] ;  /* 0x0001900000087ab9 */ /* 0x000fe20000000a00 */
[----:B0-----:R-:W-:Y:S01]  /*7150*/  I2FP.F32.U32 R9, R15 ;  /* 0x0000000f00097245 */ /* 0x001fe20000201000 */
[----:B------:R-:W-:Y:S02]  /*7160*/  ULDC UR6, c[0x0][0x608] ;  /* 0x0001820000067ab9 */ /* 0x000fe40000000800 */
[----:B------:R-:W-:Y:S01]  /*7170*/  IMAD.X R4, RZ, RZ, ~R4, P1 ;  /* 0x000000ffff047224 */ /* 0x000fe200008e0e04 */
[----:B------:R-:W-:Y:S01]  /*7180*/  ISETP.NE.U32.AND P1, PT, RZ, UR8, PT ;  /* 0x00000008ff007c0c */ /* 0x000fe2000bf25070 */
[----:B------:R-:W0:Y:S02]  /*7190*/  LDC R21, c[0x0][0x148] ;  /* 0x00005200ff157b82 */ /* 0x000e240000000800 */
[----:B------:R-:W-:Y:S01]  /*71a0*/  IMAD R6, R4, UR4, RZ ;  /* 0x0000000404067c24 */ /* 0x000fe2000f8e02ff */
[----:B------:R-:W-:Y:S01]  /*71b0*/  ISETP.NE.AND.EX P1, PT, RZ, UR9, PT, P1 ;  /* 0x00000009ff007c0c */ /* 0x000fe2000bf25310 */
[----:B------:R-:W-:Y:S01]  /*71c0*/  IMAD.WIDE.U32 R4, R7, UR4, R16 ;  /* 0x0000000407047c25 */ /* 0x000fe2000f8e0010 */
[----:B------:R-:W-:-:S03]  /*71d0*/  ULDC UR4, c[0x0][0x150] ;  /* 0x0000540000047ab9 */ /* 0x000fc60000000800 */
[----:B------:R-:W-:Y:S02]  /*71e0*/  IMAD R7, R7, UR5, R6 ;  /* 0x0000000507077c24 */ /* 0x000fe4000f8e0206 */
[----:B------:R-:W-:Y:S01]  /*71f0*/  FMUL R6, R9, UR4 ;  /* 0x0000000409067c20 */ /* 0x000fe20008400000 */
[----:B------:R-:W-:Y:S01]  /*7200*/  ULDC UR4, c[0x0][0x618] ;  /* 0x0001860000047ab9 */ /* 0x000fe20000000800 */
[----:B------:R-:W-:Y:S01]  /*7210*/  ULDC UR5, c[0x0][0x154] ;  /* 0x0000550000057ab9 */ /* 0x000fe20000000800 */
[----:B------:R-:W-:-:S03]  /*7220*/  IMAD.IADD R5, R5, 0x1, R7 ;  /* 0x0000000105057824 */ /* 0x000fc600078e0207 */
[----:B------:R-:W3:Y:S02]  /*7230*/  F2I.U32.TRUNC.NTZ R6, R6 ;  /* 0x0000000600067305 */ /* 0x000ee4000020f000 */
[----:B------:R-:W-:Y:S02]  /*7240*/  SHF.R.U64 R9, R4, UR4, R5 ;  /* 0x0000000404097c19 */ /* 0x000fe40008001205 */
[----:B-1----:R-:W-:-:S05]  /*7250*/  I2FP.F32.U32 R4, R14 ;  /* 0x0000000e00047245 */ /* 0x002fca0000201000 */
[----:B------:R-:W-:Y:S01]  /*7260*/  FMUL R22, R4, UR5 ;  /* 0x0000000504167c20 */ /* 0x000fe20008400000 */
[----:B------:R-:W-:Y:S01]  /*7270*/  SHF.R.U32.HI R4, RZ, UR4, R5 ;  /* 0x00000004ff047c19 */ /* 0x000fe20008011605 */
[----:B------:R-:W-:-:S03]  /*7280*/  ULDC UR4, c[0x0][0x658] ;  /* 0x0001960000047ab9 */ /* 0x000fc60000000800 */
[--C-:B------:R-:W-:Y:S01]  /*7290*/  SHF.R.U64 R20, R9, UR6, R4.reuse ;  /* 0x0000000609147c19 */ /* 0x100fe20008001204 */
[----:B------:R-:W1:Y:S01]  /*72a0*/  F2I.U32.TRUNC.NTZ R22, R22 ;  /* 0x0000001600167305 */ /* 0x000e62000020f000 */
[----:B------:R-:W-:Y:S01]  /*72b0*/  SHF.R.U32.HI R5, RZ, UR6, R4 ;  /* 0x00000006ff057c19 */ /* 0x000fe20008011604 */
[----:B---3--:R-:W-:-:S03]  /*72c0*/  IMAD.MOV R6, RZ, RZ, -R6 ;  /* 0x000000ffff067224 */ /* 0x008fc600078e0a06 */
[----:B------:R-:W-:Y:S01]  /*72d0*/  SHF.R.U64 R18, R20, UR4, R5 ;  /* 0x0000000414127c19 */ /* 0x000fe20008001205 */
[----:B--2---:R-:W-:Y:S01]  /*72e0*/  IMAD R15, R24, R6, R15 ;  /* 0x00000006180f7224 */ /* 0x004fe200078e020f */
[----:B------:R-:W-:-:S03]  /*72f0*/  SHF.R.U32.HI R23, RZ, UR4, R5 ;  /* 0x00000004ff177c19 */ /* 0x000fc60008011605 */
[----:B------:R-:W-:Y:S02]  /*7300*/  IMAD.MOV.U32 R4, RZ, RZ, R18 ;  /* 0x000000ffff047224 */ /* 0x000fe400078e0012 */
[----:B------:R-:W-:Y:S01]  /*7310*/  IMAD.MOV.U32 R5, RZ, RZ, R23 ;  /* 0x000000ffff057224 */ /* 0x000fe200078e0017 */
[----:B-1----:R-:W-:Y:S06]  /*7320*/  @!P1 BRA `(.L_x_173) ;  /* 0x0000000000289947 */ /* 0x002fec0003800000 */
[----:B------:R-:W-:Y:S02]  /*7330*/  ULDC UR4, c[0x0][0x64c] ;  /* 0x0001930000047ab9 */ /* 0x000fe40000000800 */
[----:B------:R-:W-:-:S05]  /*7340*/  IADD3 R5, P1, R18, UR4, RZ ;  /* 0x0000000412057c10 */ /* 0x000fca000ff3e0ff */
[----:B------:R-:W-:-:S04]  /*7350*/  IMAD.X R23, RZ, RZ, R23, P1 ;  /* 0x000000ffff177224 */ /* 0x000fc800008e0617 */
[----:B------:R-:W-:-:S04]  /*7360*/  IMAD.WIDE.U32 R6, R23, UR8, RZ ;  /* 0x0000000817067c25 */ /* 0x000fc8000f8e00ff */
[----:B------:R-:W-:-:S04]  /*7370*/  IMAD.WIDE.U32 R6, P1, R5, UR9, R6 ;  /* 0x0000000905067c25 */ /* 0x000fc8000f820006 */
[----:B------:R-:W-:-:S04]  /*7380*/  IMAD.WIDE.U32 R4, R5, UR8, RZ ;  /* 0x0000000805047c25 */ /* 0x000fc8000f8e00ff */
[----:B------:R-:W-:Y:S01]  /*7390*/  IMAD.MOV.U32 R4, RZ, RZ, R7 ;  /* 0x000000ffff047224 */ /* 0x000fe200078e0007 */
[----:B------:R-:W-:Y:S01]  /*73a0*/  IADD3 RZ, P3, R5, R6, RZ ;  /* 0x0000000605ff7210 */ /* 0x000fe20007f7e0ff */
[----:B------:R-:W-:-:S04]  /*73b0*/  IMAD.X R5, RZ, RZ, RZ, P1 ;  /* 0x000000ffff057224 */ /* 0x000fc800008e06ff */
[----:B------:R-:W-:-:S08]  /*73c0*/  IMAD.WIDE.U32.X R4, R23, UR9, R4, P3 ;  /* 0x0000000917047c25 */ /* 0x000fd000098e0404 */
.L_x_173:
[----:B------:R-:W-:Y:S01]  /*73d0*/  ISETP.NE.AND P1, PT, R2, 0x1, PT ;  /* 0x000000010200780c */ /* 0x000fe20003f25270 */
[----:B------:R-:W-:Y:S01]  /*73e0*/  ULDC UR4, c[0x0][0x648] ;  /* 0x0001920000047ab9 */ /* 0x000fe20000000800 */
[----:B------:R-:W-:Y:S01]  /*73f0*/  LOP3.LUT R20, R20, UR17, RZ, 0xc0, !PT ;  /* 0x0000001114147c12 */ /* 0x000fe2000f8ec0ff */
[----:B------:R-:W-:Y:S01]  /*7400*/  IMAD.MOV R22, RZ, RZ, -R22 ;  /* 0x000000ffff167224 */ /* 0x000fe200078e0a16 */
[----:B------:R-:W-:Y:S01]  /*7410*/  SHF.R.U64 R5, R4, UR4, R5 ;  /* 0x0000000404057c19 */ /* 0x000fe20008001205 */
[----:B------:R-:W-:Y:S01]  /*7420*/  ULDC UR4, c[0x0][0x638] ;  /* 0x00018e0000047ab9 */ /* 0x000fe20000000800 */
[----:B------:R-:W-:Y:S01]  /*7430*/  LOP3.LUT R9, R9, UR16, RZ, 0xc0, !PT ;  /* 0x0000001009097c12 */ /* 0x000fe2000f8ec0ff */
[----:B------:R-:W-:Y:S01]  /*7440*/  ULDC UR5, c[0x0][0x610] ;  /* 0x0001840000057ab9 */ /* 0x000fe20000000800 */
[----:B------:R-:W-:Y:S02]  /*7450*/  IMAD.MOV.U32 R4, RZ, RZ, 0x1 ;  /* 0x00000001ff047424 */ /* 0x000fe400078e00ff */
[----:B------:R-:W-:-:S02]  /*7460*/  IMAD.MOV R7, RZ, RZ, -R5 ;  /* 0x000000ffff077224 */ /* 0x000fc400078e0a05 */
[----:B------:R-:W-:Y:S02]  /*7470*/  IMAD R20, R5, UR18, R20 ;  /* 0x0000001205147c24 */ /* 0x000fe4000f8e0214 */
[----:B0-----:R-:W-:Y:S02]  /*7480*/  @P1 IMAD R15, R21, R22, R14 ;  /* 0x00000016150f1224 */ /* 0x001fe400078e020e */
[----:B------:R-:W-:Y:S01]  /*7490*/  IMAD R18, R7, UR4, R18 ;  /* 0x0000000407127c24 */ /* 0x000fe2000f8e0212 */
[----:B------:R-:W-:Y:S01]  /*74a0*/  ULDC UR4, c[0x0][0x600] ;  /* 0x0001800000047ab9 */ /* 0x000fe20000000800 */
[----:B------:R-:W-:Y:S02]  /*74b0*/  IMAD R15, R20, UR5, R15 ;  /* 0x00000005140f7c24 */ /* 0x000fe4000f8e020f */
[----:B------:R-:W-:-:S05]  /*74c0*/  IMAD R18, R18, UR4, R9 ;  /* 0x0000000412127c24 */ /* 0x000fca000f8e0209 */
[----:B------:R-:W-:Y:S02]  /*74d0*/  SEL R9, R18, R15, !P1 ;  /* 0x0000000f12097207 */ /* 0x000fe40004800000 */
[----:B------:R-:W-:-:S07]  /*74e0*/  SEL R7, R15, R18, !P1 ;  /* 0x000000120f077207 */ /* 0x000fce0004800000 */
.L_x_171:
[----:B------:R-:W-:Y:S05]  /*74f0*/  BSYNC B1 ;  /* 0x0000000000017941 */ /* 0x000fea0003800000 */
.L_x_170:
[----:B------:R-:W-:-:S13]  /*7500*/  LOP3.LUT P1, RZ, R4, 0xff, RZ, 0xc0, !PT ;  /* 0x000000ff04ff7812 */ /* 0x000fda000782c0ff */
[----:B------:R-:W-:Y:S05]  /*7510*/  @P1 BRA `(.L_x_174) ;  /* 0xfffffff400541947 */ /* 0x000fea000383ffff */
[----:B------:R-:W-:Y:S05]  /*7520*/  BSYNC B0 ;  /* 0x0000000000007941 */ /* 0x000fea0003800000 */
.L_x_162:
[----:B------:R-:W-:-:S03]  /*7530*/  UMOV UR4, 0xffffffff ;  /* 0xffffffff00047882 */ /* 0x000fc60000000000 */
[----:B------:R-:W-:Y:S05]  /*7540*/  BRA.DIV UR4, `(.L_x_175) ;  /* 0x0000000204f47947 */ /* 0x000fea000b800000 */
[----:B------:R-:W-:-:S13]  /*7550*/  ELECT P6, URZ, PT ;  /* 0x00000000003f782f */ /* 0x000fda00038c0000 */
.L_x_188:
[----:B------:R-:W-:Y:S04]  /*7560*/  BSSY B0, `(.L_x_176) ;  /* 0x0000022000007945 */ /* 0x000fe80003800000 */
[----:B------:R-:W-:Y:S05]  /*7570*/  @!P6 BRA `(.L_x_177) ;  /* 0x000000000080e947 */ /* 0x000fea0003800000 */
[----:B------:R-:W-:-:S04]  /*7580*/  LOP3.LUT R19, R19, 0x2, RZ, 0xfc, !PT ;  /* 0x0000000213137812 */ /* 0x000fc800078efcff */
[----:B------:R-:W-:-:S13]  /*7590*/  ISETP.NE.AND P0, PT, R19, 0x3, PT ;  /* 0x000000031300780c */ /* 0x000fda0003f05270 */
[----:B------:R-:W-:Y:S05]  /*75a0*/  @!P0 BRA `(.L_x_178) ;  /* 0x0000000000048947 */ /* 0x000fea0003800000 */
[----:B------:R-:W-:Y:S01]  /*75b0*/  BPT.TRAP 0x1 ;  /* 0x000000040000795c */ /* 0x000fe20000300000 */
.L_x_178:
[----:B------:R-:W0:Y:S01]  /*75c0*/  S2R R3, SR_CgaCtaId ;  /* 0x0000000000037919 */ /* 0x000e220000008800 */
[----:B------:R-:W-:-:S04]  /*75d0*/  MOV R2, 0x400 ;  /* 0x0000040000027802 */ /* 0x000fc80000000f00 */
[----:B0-----:R-:W-:Y:S02]  /*75e0*/  LEA R3, R3, R2, 0x18 ;  /* 0x0000000203037211 */ /* 0x001fe400078ec0ff */
[----:B------:R-:W-:-:S03]  /*75f0*/  SHF.L.U32 R2, R0, 0x1f, RZ ;  /* 0x0000001f00027819 */ /* 0x000fc600000006ff */
[----:B------:R-:W-:-:S04]  /*7600*/  VIADD R3, R3, 0x18 ;  /* 0x0000001803037836 */ /* 0x000fc80000000000 */
[C---:B------:R-:W-:Y:S02]  /*7610*/  IMAD R7, R12.reuse, 0x8, R3 ;  /* 0x000000080c077824 */ /* 0x040fe400078e0203 */
[----:B------:R-:W-:Y:S02]  /*7620*/  VIADD R12, R12, 0x1 ;  /* 0x000000010c0c7836 */ /* 0x000fe40000000000 */
[----:B------:R-:W0:Y:S03]  /*7630*/  SYNCS.PHASECHK.TRANS64.TRYWAIT P0, [R7+URZ], R2 ;  /* 0x00000002070075a7 */ /* 0x000e26000800017f */
[----:B------:R-:W-:-:S04]  /*7640*/  ISETP.NE.AND P1, PT, R12, 0x3, PT ;  /* 0x000000030c00780c */ /* 0x000fc80003f25270 */
[----:B------:R-:W-:Y:S02]  /*7650*/  SEL R5, RZ, 0x1, P1 ;  /* 0x00000001ff057807 */ /* 0x000fe40000800000 */
[----:B------:R-:W-:Y:S02]  /*7660*/  SEL R12, R12, RZ, P1 ;  /* 0x000000ff0c0c7207 */ /* 0x000fe40000800000 */
[----:B------:R-:W-:-:S03]  /*7670*/  LOP3.LUT R5, R0, R5, RZ, 0x3c, !PT ;  /* 0x0000000500057212 */ /* 0x000fc600078e3cff */
[----:B------:R-:W-:Y:S01]  /*7680*/  IMAD R9, R12, 0x8, R3 ;  /* 0x000000080c097824 */ /* 0x000fe200078e0203 */
[----:B------:R-:W-:Y:S01]  /*7690*/  SHF.L.U32 R4, R5, 0x1f, RZ ;  /* 0x0000001f05047819 */ /* 0x000fe200000006ff */
[----:B0-----:R-:W-:Y:S06]  /*76a0*/  @!P0 BRA `(.L_x_179) ;  /* 0x0000000000bc8947 */ /* 0x001fec0003800000 */
.L_x_189:
[----:B------:R-:W1:Y:S01]  /*76b0*/  SYNCS.PHASECHK.TRANS64.TRYWAIT P0, [R9+URZ], R4 ;  /* 0x00000004090075a7 */ /* 0x000e62000800017f */
[----:B------:R-:W-:-:S05]  /*76c0*/  VIADD R0, R12, 0x1 ;  /* 0x000000010c007836 */ /* 0x000fca0000000000 */
[----:B------:R-:W-:-:S04]  /*76d0*/  ISETP.NE.AND P1, PT, R0, 0x3, PT ;  /* 0x000000030000780c */ /* 0x000fc80003f25270 */
[----:B0-----:R-:W-:Y:S02]  /*76e0*/  SEL R2, RZ, 0x1, P1 ;  /* 0x00000001ff027807 */ /* 0x001fe40000800000 */
[----:B------:R-:W-:Y:S02]  /*76f0*/  SEL R0, R0, RZ, P1 ;  /* 0x000000ff00007207 */ /* 0x000fe40000800000 */
[----:B------:R-:W-:Y:S01]  /*7700*/  LOP3.LUT R2, R5, R2, RZ, 0x3c, !PT ;  /* 0x0000000205027212 */ /* 0x000fe200078e3cff */
[----:B-1----:R-:W-:Y:S06]  /*7710*/  @!P0 BRA `(.L_x_180) ;  /* 0x0000000000b48947 */ /* 0x002fec0003800000 */
.L_x_190:
[----:B------:R-:W-:Y:S01]  /*7720*/  IMAD R3, R0, 0x8, R3 ;  /* 0x0000000800037824 */ /* 0x000fe200078e0203 */
[----:B------:R-:W-:-:S07]  /*7730*/  SHF.L.U32 R0, R2, 0x1f, RZ ;  /* 0x0000001f02007819 */ /* 0x000fce00000006ff */
.L_x_181:
[----:B-1----:R1:W2:Y:S02]  /*7740*/  SYNCS.PHASECHK.TRANS64.TRYWAIT P0, [R3+URZ], R0 ;  /* 0x00000000030075a7 */ /* 0x0022a4000800017f */
[----:B--2---:R-:W-:Y:S05]  /*7750*/  @!P0 NANOSLEEP.SYNCS 0x989680 ;  /* 0x009896800000895d */ /* 0x004fea0003900000 */
[----:B------:R-:W2:Y:S02]  /*7760*/  @!P0 SYNCS.PHASECHK.TRANS64 P0, [R3+URZ], R0 ;  /* 0x00000000030085a7 */ /* 0x000ea4000800007f */
[----:B--2---:R-:W-:Y:S05]  /*7770*/  @!P0 BRA `(.L_x_181) ;  /* 0xfffffffc00f08947 */ /* 0x004fea000383ffff */
.L_x_177:
[----:B------:R-:W-:Y:S05]  /*7780*/  BSYNC B0 ;  /* 0x0000000000007941 */ /* 0x000fea0003800000 */
.L_x_176:
[----:B------:R-:W-:Y:S05]  /*7790*/  EXIT ;  /* 0x000000000000794d */ /* 0x000fea0003800000 */
.L_x_17:
[----:B---3--:R3:W4:Y:S02]  /*77a0*/  SYNCS.PHASECHK.TRANS64.TRYWAIT P1, [R3+URZ], R0 ;  /* 0x00000000030075a7 */ /* 0x008724000802017f */
[----:B----4-:R-:W-:Y:S05]  /*77b0*/  @!P1 NANOSLEEP.SYNCS 0x989680 ;  /* 0x009896800000995d */ /* 0x010fea0003900000 */
[----:B------:R-:W4:Y:S02]  /*77c0*/  @!P1 SYNCS.PHASECHK.TRANS64 P1, [R3+URZ], R0 ;  /* 0x00000000030095a7 */ /* 0x000f24000802007f */
[----:B----4-:R-:W-:Y:S05]  /*77d0*/  @!P1 BRA `(.L_x_17) ;  /* 0xfffffffc00f09947 */ /* 0x010fea000383ffff */
[----:B------:R-:W-:Y:S05]  /*77e0*/  BRA `(.L_x_16) ;  /* 0xffffff9800807947 */ /* 0x000fea000383ffff */
.L_x_22:
[----:B-1----:R-:W-:-:S04]  /*77f0*/  IMAD.U32 R4, RZ, RZ, UR4 ;  /* 0x00000004ff047e24 */ /* 0x002fc8000f8e00ff */
[----:B------:R1:W2:Y:S03]  /*7800*/  SYNCS.PHASECHK.TRANS64.TRYWAIT P1, [R4+URZ], R3 ;  /* 0x00000003040075a7 */ /* 0x0002a6000802017f */
[----:B--2---:R-:W-:Y:S05]  /*7810*/  @!P1 NANOSLEEP.SYNCS 0x989680 ;  /* 0x009896800000995d */ /* 0x004fea0003900000 */
[----:B------:R-:W2:Y:S02]  /*7820*/  @!P1 SYNCS.PHASECHK.TRANS64 P1, [R4+URZ], R3 ;  /* 0x00000003040095a7 */ /* 0x000ea4000802007f */
[----:B--2---:R-:W-:Y:S05]  /*7830*/  @!P1 BRA `(.L_x_22) ;  /* 0xfffffffc00ec9947 */ /* 0x004fea000383ffff */
[----:B------:R-:W-:Y:S05]  /*7840*/  BRA `(.L_x_21) ;  /* 0xffffff9c00207947 */ /* 0x000fea000383ffff */
.L_x_163:
[----:B------:R-:W-:Y:S01]  /*7850*/  BSSY B1, `(.L_x_182) ;  /* 0x0000006000017945 */ /* 0x000fe20003800000 */
[----:B------:R-:W-:-:S07]  /*7860*/  IMAD.MOV.U32 R15, RZ, RZ, -0x1 ;  /* 0xffffffffff0f7424 */ /* 0x000fce00078e00ff */
[----:B------:R-:W-:Y:S05]  /*7870*/  WARPSYNC.COLLECTIVE R15, `(.L_x_183) ;  /* 0x000000000f0c7348 */ /* 0x000fea0003c00000 */
[----:B------:R-:W-:Y:S02]  /*7880*/  ELECT P6, UR62, PT ;  /* 0x00000000003e782f */ /* 0x000fe400038c0000 */
[----:B------:R-:W-:Y:S01]  /*7890*/  MOV R14, UR62 ;  /* 0x0000003e000e7c02 */ /* 0x000fe20008000f00 */
[----:B------:R-:W-:Y:S10]  /*78a0*/  ENDCOLLECTIVE ;  /* 0x000000000000791b */ /* 0x000ff40003800000 */
.L_x_183:
[----:B------:R-:W-:Y:S05]  /*78b0*/  BSYNC B1 ;  /* 0x0000000000017941 */ /* 0x000fea0003800000 */
.L_x_182:
[----:B------:R-:W-:Y:S05]  /*78c0*/  BRA `(.L_x_184) ;  /* 0xfffffff000747947 */ /* 0x000fea000383ffff */
.L_x_166:
[----:B0-----:R0:W1:Y:S02]  /*78d0*/  SYNCS.PHASECHK.TRANS64.TRYWAIT P1, [R14+URZ+0x18], R7 ;  /* 0x000018070e0075a7 */ /* 0x001064000802017f */
[----:B-1----:R-:W-:Y:S05]  /*78e0*/  @!P1 NANOSLEEP.SYNCS 0x989680 ;  /* 0x009896800000995d */ /* 0x002fea0003900000 */
[----:B------:R-:W1:Y:S02]  /*78f0*/  @!P1 SYNCS.PHASECHK.TRANS64 P1, [R14+URZ+0x18], R7 ;  /* 0x000018070e0095a7 */ /* 0x000e64000802007f */
[----:B-1----:R-:W-:Y:S05]  /*7900*/  @!P1 BRA `(.L_x_166) ;  /* 0xfffffffc00f09947 */ /* 0x002fea000383ffff */
[----:B------:R-:W-:Y:S05]  /*7910*/  BRA `(.L_x_185) ;  /* 0xfffffff000a87947 */ /* 0x000fea000383ffff */
.L_x_175:
[----:B------:R-:W-:Y:S01]  /*7920*/  BSSY B0, `(.L_x_186) ;  /* 0x0000006000007945 */ /* 0x000fe20003800000 */
[----:B------:R-:W-:-:S07]  /*7930*/  IMAD.MOV.U32 R15, RZ, RZ, -0x1 ;  /* 0xffffffffff0f7424 */ /* 0x000fce00078e00ff */
[----:B------:R-:W-:Y:S05]  /*7940*/  WARPSYNC.COLLECTIVE R15, `(.L_x_187) ;  /* 0x000000000f0c7348 */ /* 0x000fea0003c00000 */
[----:B------:R-:W-:Y:S02]  /*7950*/  ELECT P6, UR62, PT ;  /* 0x00000000003e782f */ /* 0x000fe400038c0000 */
[----:B------:R-:W-:Y:S01]  /*7960*/  MOV R14, UR62 ;  /* 0x0000003e000e7c02 */ /* 0x000fe20008000f00 */
[----:B------:R-:W-:Y:S10]  /*7970*/  ENDCOLLECTIVE ;  /* 0x000000000000791b */ /* 0x000ff40003800000 */
.L_x_187:
[----:B------:R-:W-:Y:S05]  /*7980*/  BSYNC B0 ;  /* 0x0000000000007941 */ /* 0x000fea0003800000 */
.L_x_186:
[----:B------:R-:W-:Y:S05]  /*7990*/  BRA `(.L_x_188) ;  /* 0xfffffff800f07947 */ /* 0x000fea000383ffff */
.L_x_179:
[----:B0-----:R0:W1:Y:S02]  /*79a0*/  SYNCS.PHASECHK.TRANS64.TRYWAIT P0, [R7+URZ], R2 ;  /* 0x00000002070075a7 */ /* 0x001064000800017f */
[----:B-1----:R-:W-:Y:S05]  /*79b0*/  @!P0 NANOSLEEP.SYNCS 0x989680 ;  /* 0x009896800000895d */ /* 0x002fea0003900000 */
[----:B------:R-:W1:Y:S02]  /*79c0*/  @!P0 SYNCS.PHASECHK.TRANS64 P0, [R7+URZ], R2 ;  /* 0x00000002070085a7 */ /* 0x000e64000800007f */
[----:B-1----:R-:W-:Y:S05]  /*79d0*/  @!P0 BRA `(.L_x_179) ;  /* 0xfffffffc00f08947 */ /* 0x002fea000383ffff */
[----:B------:R-:W-:Y:S05]  /*79e0*/  BRA `(.L_x_189) ;  /* 0xfffffffc00307947 */ /* 0x000fea000383ffff */
.L_x_180:
[----:B0-----:R0:W1:Y:S02]  /*79f0*/  SYNCS.PHASECHK.TRANS64.TRYWAIT P0, [R9+URZ], R4 ;  /* 0x00000004090075a7 */ /* 0x001064000800017f */
[----:B-1----:R-:W-:Y:S05]  /*7a00*/  @!P0 NANOSLEEP.SYNCS 0x989680 ;  /* 0x009896800000895d */ /* 0x002fea0003900000 */
[----:B------:R-:W1:Y:S02]  /*7a10*/  @!P0 SYNCS.PHASECHK.TRANS64 P0, [R9+URZ], R4 ;  /* 0x00000004090085a7 */ /* 0x000e64000800007f */
[----:B-1----:R-:W-:Y:S05]  /*7a20*/  @!P0 BRA `(.L_x_180) ;  /* 0xfffffffc00f08947 */ /* 0x002fea000383ffff */
[----:B------:R-:W-:Y:S05]  /*7a30*/  BRA `(.L_x_190) ;  /* 0xfffffffc00387947 */ /* 0x000fea000383ffff */
.L_x_191:
[----:B------:R-:W-:-:S00]  /*7a40*/  BRA `(.L_x_191) ;  /* 0xfffffffc00fc7947 */ /* 0x000fc0000383ffff */
[----:B------:R-:W-:-:S00]  /*7a50*/  NOP ;  /* 0x0000000000007918 */ /* 0x000fc00000000000 */
        /* <DEDUP_REMOVED lines=10> */
.L_x_192:


//--------------------- .nv.global.init           --------------------------
	.section	.nv.global.init,"aw",@progbits
.nv.global.init:
	.type		$str$22,@object
	.size		$str$22,($str$23 - $str$22)
$str$22:
        /*0000*/ 	.byte	0x6b, 0x5f, 0x74, 0x69, 0x6c, 0x65, 0x5f, 0x63, 0x6f, 0x75, 0x6e, 0x74, 0x20, 0x3e, 0x3d, 0x20
        /*0010*/ 	.byte	0x31, 0x00
	.type		$str$23,@object
	.size		$str$23,(__unnamed_1 - $str$23)
$str$23:
        /*0012*/ 	.byte	0x2f, 0x74, 0x6d, 0x70, 0x2f, 0x63, 0x75, 0x74, 0x6c, 0x61, 0x73, 0x73, 0x5f, 0x73, 0x77, 0x65
        /*0022*/ 	.byte	0x65, 0x70, 0x5f, 0x73, 0x72, 0x63, 0x2f, 0x69, 0x6e, 0x63, 0x6c, 0x75, 0x64, 0x65, 0x2f, 0x63
        /*0032*/ 	.byte	0x75, 0x74, 0x6c, 0x61, 0x73, 0x73, 0x2f, 0x67, 0x65, 0x6d, 0x6d, 0x2f, 0x63, 0x6f, 0x6c, 0x6c
        /*0042*/ 	.byte	0x65, 0x63, 0x74, 0x69, 0x76, 0x65, 0x2f, 0x73, 0x6d, 0x39, 0x30, 0x5f, 0x6d, 0x6d, 0x61, 0x5f
        /*0052*/ 	.byte	0x74, 0x6d, 0x61, 0x5f, 0x67, 0x6d, 0x6d, 0x61, 0x5f, 0x73, 0x73, 0x5f, 0x77, 0x61, 0x72, 0x70
        /*0062*/ 	.byte	0x73, 0x70, 0x65, 0x63, 0x69, 0x61, 0x6c, 0x69, 0x7a, 0x65, 0x64, 0x2e, 0x68, 0x70, 0x70, 0x00
	.type		__unnamed_1,@object
	.size		__unnamed_1,(.L_0 - __unnamed_1)
__unnamed_1:
        /*0072*/ 	.byte	0x76, 0x6f, 0x69, 0x64, 0x20, 0x63, 0x75, 0x74, 0x6c, 0x61, 0x73, 0x73, 0x3a, 0x3a, 0x67, 0x65
        /* <DEDUP_REMOVED lines=179> */
        /*0bb2*/ 	.byte	0x3a, 0x69, 0x64, 0x65, 0x6e, 0x74, 0x69, 0x74, 0x79, 0x5d, 0x00
.L_0:


//--------------------- .nv.shared._ZN7cutlass13device_kernelINS_4gemm6kernel13GemmUniversalIN4cute5tupleIJiiiiEEENS1_10collective13CollectiveMmaINS1_34MainloopSm90TmaGmmaWarpSpecializedILi3ENS5_IJNS4_1CILi1EEESB_SB_EEENS1_35KernelTmaWarpSpecializedCooperativeEEENS5_IJNSA_ILi128EEESF_NSA_ILi32EEEEEENS_6half_tENS5_IJlSB_lEEESI_SJ_NS4_8TiledMMAINS4_8MMA_AtomIJNS4_4SM904GMMA26MMA_64x128x16_F32F16F16_SSILNSN_5MajorE0ELSP_0ELNSN_7ScaleInE1ELSQ_1EEEEEENS4_6LayoutINS5_IJNSA_ILi2EEESB_SB_EEENS5_IJSB_NSA_ILi0EEESW_EEEEENS5_IJNS4_10UnderscoreESZ_SZ_EEEEENS4_13SM90_TMA_LOADENS4_14ComposedLayoutINS4_7SwizzleILi2ELi4ELi3EEENS4_18smem_ptr_flag_bitsILi16EEENST_INS5_IJNSA_ILi8EEESG_EEENS5_IJSG_SB_EEEEEEEvNS4_8identityES12_S1C_vS1D_EENS_8epilogue10collective6detail29Sm90TmaWarpSpecializedAdapterINS1G_15DefaultEpilogueISI_SJ_SJ_NS1F_6thread17LinearCombinationISI_Li1EffLNS1K_9ScaleType4KindE0ELNS_15FloatRoundStyleE2ESI_EENS1_15EpilogueDefaultEEEEEvvEEEEvNT_6ParamsE --------------------------
	.section	.nv.shared._ZN7cutlass13device_kernelINS_4gemm6kernel13GemmUniversalIN4cute5tupleIJiiiiEEENS1_10collective13CollectiveMmaINS1_34MainloopSm90TmaGmmaWarpSpecializedILi3ENS5_IJNS4_1CILi1EEESB_SB_EEENS1_35KernelTmaWarpSpecializedCooperativeEEENS5_IJNSA_ILi128EEESF_NSA_ILi32EEEEEENS_6half_tENS5_IJlSB_lEEESI_SJ_NS4_8TiledMMAINS4_8MMA_AtomIJNS4_4SM904GMMA26MMA_64x128x16_F32F16F16_SSILNSN_5MajorE0ELSP_0ELNSN_7ScaleInE1ELSQ_1EEEEEENS4_6LayoutINS5_IJNSA_ILi2EEESB_SB_EEENS5_IJSB_NSA_ILi0EEESW_EEEEENS5_IJNS4_10UnderscoreESZ_SZ_EEEEENS4_13SM90_TMA_LOADENS4_14ComposedLayoutINS4_7SwizzleILi2ELi4ELi3EEENS4_18smem_ptr_flag_bitsILi16EEENST_INS5_IJNSA_ILi8EEESG_EEENS5_IJSG_SB_EEEEEEEvNS4_8identityES12_S1C_vS1D_EENS_8epilogue10collective6detail29Sm90TmaWarpSpecializedAdapterINS1G_15DefaultEpilogueISI_SJ_SJ_NS1F_6thread17LinearCombinationISI_Li1EffLNS1K_9ScaleType4KindE0ELNS_15FloatRoundStyleE2ESI_EENS1_15EpilogueDefaultEEEEEvvEEEEvNT_6ParamsE,"aw",@nobits
	.sectionflags	@""
	.align	16
	.zero		1024


//--------------------- .nv.shared.reserved.0     --------------------------
	.section	.nv.shared.reserved.0,"aw",@nobits
	.weak		__nv_reservedSMEM_offset_0_alias
	.size		__nv_reservedSMEM_offset_0_alias, 0, 0
	.other		__nv_reservedSMEM_offset_0_alias,@"STO_CUDA_RESERVED_SHARED STV_DEFAULT"
__nv_reservedSMEM_offset_0_alias:
	.zero		0


//--------------------- .nv.global                --------------------------
	.section	.nv.global,"aw",@nobits
.nv.global:
	.type		_ZN40_INTERNAL_ff7a2a46_4_k_cu_1ed5a75f_174194cute1_E,@object
	.size		_ZN40_INTERNAL_ff7a2a46_4_k_cu_1ed5a75f_174194cute1_E,(_ZN40_INTERNAL_ff7a2a46_4_k_cu_1ed5a75f_174194cuda3std3__45__cpo6cbeginE - _ZN40_INTERNAL_ff7a2a46_4_k_cu_1ed5a75f_174194cute1_E)
_ZN40_INTERNAL_ff7a2a46_4_k_cu_1ed5a75f_174194cute1_E:
	.zero		1
	.type		_ZN40_INTERNAL_ff7a2a46_4_k_cu_1ed5a75f_174194cuda3std3__45__cpo6cbeginE,@object
	.size		_ZN40_INTERNAL_ff7a2a46_4_k_cu_1ed5a75f_174194cuda3std3__45__cpo6cbeginE,(_ZN40_INTERNAL_ff7a2a46_4_k_cu_1ed5a75f_174194cuda3std3__48in_placeE - _ZN40_INTERNAL_ff7a2a46_4_k_cu_1ed5a75f_174194cuda3std3__45__cpo6cbeginE)
_ZN40_INTERNAL_ff7a2a46_4_k_cu_1ed5a75f_174194cuda3std3__45__cpo6cbeginE:
	.zero		1
	.type		_ZN40_INTERNAL_ff7a2a46_4_k_cu_1ed5a75f_174194cuda3std3__48in_placeE,@object
	.size		_ZN40_INTERNAL_ff7a2a46_4_k_cu_1ed5a75f_174194cuda3std3__48in_placeE,(_ZN40_INTERNAL_ff7a2a46_4_k_cu_1ed5a75f_174194cuda3std6ranges3__45__cpo9iter_moveE - _ZN40_INTERNAL_ff7a2a46_4_k_cu_1ed5a75f_174194cuda3std3__48in_placeE)
_ZN40_INTERNAL_ff7a2a46_4_k_cu_1ed5a75f_174194cuda3std3__48in_placeE:
	.zero		1
	.type		_ZN40_INTERNAL_ff7a2a46_4_k_cu_1ed5a75f_174194cuda3std6ranges3__45__cpo9iter_moveE,@object
	.size		_ZN40_INTERNAL_ff7a2a46_4_k_cu_1ed5a75f_174194cuda3std6ranges3__45__cpo9iter_moveE,(_ZN40_INTERNAL_ff7a2a46_4_k_cu_1ed5a75f_174194cuda3std3__45__cpo5beginE - _ZN40_INTERNAL_ff7a2a46_4_k_cu_1ed5a75f_174194cuda3std6ranges3__45__cpo9iter_moveE)
_ZN40_INTERNAL_ff7a2a46_4_k_cu_1ed5a75f_174194cuda3std6ranges3__45__cpo9iter_moveE:
	.zero		1
	.type		_ZN40_INTERNAL_ff7a2a46_4_k_cu_1ed5a75f_174194cuda3std3__45__cpo5beginE,@object
	.size		_ZN40_INTERNAL_ff7a2a46_4_k_cu_1ed5a75f_174194cuda3std3__45__cpo5beginE,(_ZN40_INTERNAL_ff7a2a46_4_k_cu_1ed5a75f_174194cuda3std3__442_GLOBAL__N__ff7a2a46_4_k_cu_1ed5a75f_174196ignoreE - _ZN40_INTERNAL_ff7a2a46_4_k_cu_1ed5a75f_174194cuda3std3__45__cpo5beginE)
_ZN40_INTERNAL_ff7a2a46_4_k_cu_1ed5a75f_174194cuda3std3__45__cpo5beginE:
	.zero		1
	.type		_ZN40_INTERNAL_ff7a2a46_4_k_cu_1ed5a75f_174194cuda3std3__442_GLOBAL__N__ff7a2a46_4_k_cu_1ed5a75f_174196ignoreE,@object
	.size		_ZN40_INTERNAL_ff7a2a46_4_k_cu_1ed5a75f_174194cuda3std3__442_GLOBAL__N__ff7a2a46_4_k_cu_1ed5a75f_174196ignoreE,(_ZN40_INTERNAL_ff7a2a46_4_k_cu_1ed5a75f_174194cute7productE - _ZN40_INTERNAL_ff7a2a46_4_k_cu_1ed5a75f_174194cuda3std3__442_GLOBAL__N__ff7a2a46_4_k_cu_1ed5a75f_174196ignoreE)
_ZN40_INTERNAL_ff7a2a46_4_k_cu_1ed5a75f_174194cuda3std3__442_GLOBAL__N__ff7a2a46_4_k_cu_1ed5a75f_174196ignoreE:
	.zero		1
	.type		_ZN40_INTERNAL_ff7a2a46_4_k_cu_1ed5a75f_174194cute7productE,@object
	.size		_ZN40_INTERNAL_ff7a2a46_4_k_cu_1ed5a75f_174194cute7productE,(_ZN40_INTERNAL_ff7a2a46_4_k_cu_1ed5a75f_174194cuda3std3__45__cpo3endE - _ZN40_INTERNAL_ff7a2a46_4_k_cu_1ed5a75f_174194cute7productE)
_ZN40_INTERNAL_ff7a2a46_4_k_cu_1ed5a75f_174194cute7productE:
	.zero		1
	.type		_ZN40_INTERNAL_ff7a2a46_4_k_cu_1ed5a75f_174194cuda3std3__45__cpo3endE,@object
	.size		_ZN40_INTERNAL_ff7a2a46_4_k_cu_1ed5a75f_174194cuda3std3__45__cpo3endE,(_ZN40_INTERNAL_ff7a2a46_4_k_cu_1ed5a75f_174194cuda3std3__419piecewise_constructE - _ZN40_INTERNAL_ff7a2a46_4_k_cu_1ed5a75f_174194cuda3std3__45__cpo3endE)
_ZN40_INTERNAL_ff7a2a46_4_k_cu_1ed5a75f_174194cuda3std3__45__cpo3endE:
	.zero		1
	.type		_ZN40_INTERNAL_ff7a2a46_4_k_cu_1ed5a75f_174194cuda3std3__419piecewise_constructE,@object
	.size		_ZN40_INTERNAL_ff7a2a46_4_k_cu_1ed5a75f_174194cuda3std3__419piecewise_constructE,(_ZN40_INTERNAL_ff7a2a46_4_k_cu_1ed5a75f_174194cuda3std3__45__cpo4cendE - _ZN40_INTERNAL_ff7a2a46_4_k_cu_1ed5a75f_174194cuda3std3__419piecewise_constructE)
_ZN40_INTERNAL_ff7a2a46_4_k_cu_1ed5a75f_174194cuda3std3__419piecewise_constructE:
	.zero		1
	.type		_ZN40_INTERNAL_ff7a2a46_4_k_cu_1ed5a75f_174194cuda3std3__45__cpo4cendE,@object
	.size		_ZN40_INTERNAL_ff7a2a46_4_k_cu_1ed5a75f_174194cuda3std3__45__cpo4cendE,(_ZN40_INTERNAL_ff7a2a46_4_k_cu_1ed5a75f_174194cuda3std6ranges3__45__cpo4swapE - _ZN40_INTERNAL_ff7a2a46_4_k_cu_1ed5a75f_174194cuda3std3__45__cpo4cendE)
_ZN40_INTERNAL_ff7a2a46_4_k_cu_1ed5a75f_174194cuda3std3__45__cpo4cendE:
	.zero		1
	.type		_ZN40_INTERNAL_ff7a2a46_4_k_cu_1ed5a75f_174194cuda3std6ranges3__45__cpo4swapE,@object
	.size		_ZN40_INTERNAL_ff7a2a46_4_k_cu_1ed5a75f_174194cuda3std6ranges3__45__cpo4swapE,(.L_8 - _ZN40_INTERNAL_ff7a2a46_4_k_cu_1ed5a75f_174194cuda3std6ranges3__45__cpo4swapE)
_ZN40_INTERNAL_ff7a2a46_4_k_cu_1ed5a75f_174194cuda3std6ranges3__45__cpo4swapE:
	.zero		1
.L_8:


//--------------------- .nv.constant0._ZN7cutlass13device_kernelINS_4gemm6kernel13GemmUniversalIN4cute5tupleIJiiiiEEENS1_10collective13CollectiveMmaINS1_34MainloopSm90TmaGmmaWarpSpecializedILi3ENS5_IJNS4_1CILi1EEESB_SB_EEENS1_35KernelTmaWarpSpecializedCooperativeEEENS5_IJNSA_ILi128EEESF_NSA_ILi32EEEEEENS_6half_tENS5_IJlSB_lEEESI_SJ_NS4_8TiledMMAINS4_8MMA_AtomIJNS4_4SM904GMMA26MMA_64x128x16_F32F16F16_SSILNSN_5MajorE0ELSP_0ELNSN_7ScaleInE1ELSQ_1EEEEEENS4_6LayoutINS5_IJNSA_ILi2EEESB_SB_EEENS5_IJSB_NSA_ILi0EEESW_EEEEENS5_IJNS4_10UnderscoreESZ_SZ_EEEEENS4_13SM90_TMA_LOADENS4_14ComposedLayoutINS4_7SwizzleILi2ELi4ELi3EEENS4_18smem_ptr_flag_bitsILi16EEENST_INS5_IJNSA_ILi8EEESG_EEENS5_IJSG_SB_EEEEEEEvNS4_8identityES12_S1C_vS1D_EENS_8epilogue10collective6detail29Sm90TmaWarpSpecializedAdapterINS1G_15DefaultEpilogueISI_SJ_SJ_NS1F_6thread17LinearCombinationISI_Li1EffLNS1K_9ScaleType4KindE0ELNS_15FloatRoundStyleE2ESI_EENS1_15EpilogueDefaultEEEEEvvEEEEvNT_6ParamsE --------------------------
	.section	.nv.constant0._ZN7cutlass13device_kernelINS_4gemm6kernel13GemmUniversalIN4cute5tupleIJiiiiEEENS1_10collective13CollectiveMmaINS1_34MainloopSm90TmaGmmaWarpSpecializedILi3ENS5_IJNS4_1CILi1EEESB_SB_EEENS1_35KernelTmaWarpSpecializedCooperativeEEENS5_IJNSA_ILi128EEESF_NSA_ILi32EEEEEENS_6half_tENS5_IJlSB_lEEESI_SJ_NS4_8TiledMMAINS4_8MMA_AtomIJNS4_4SM904GMMA26MMA_64x128x16_F32F16F16_SSILNSN_5MajorE0ELSP_0ELNSN_7ScaleInE1ELSQ_1EEEEEENS4_6LayoutINS5_IJNSA_ILi2EEESB_SB_EEENS5_IJSB_NSA_ILi0EEESW_EEEEENS5_IJNS4_10UnderscoreESZ_SZ_EEEEENS4_13SM90_TMA_LOADENS4_14ComposedLayoutINS4_7SwizzleILi2ELi4ELi3EEENS4_18smem_ptr_flag_bitsILi16EEENST_INS5_IJNSA_ILi8EEESG_EEENS5_IJSG_SB_EEEEEEEvNS4_8identityES12_S1C_vS1D_EENS_8epilogue10collective6detail29Sm90TmaWarpSpecializedAdapterINS1G_15DefaultEpilogueISI_SJ_SJ_NS1F_6thread17LinearCombinationISI_Li1EffLNS1K_9ScaleType4KindE0ELNS_15FloatRoundStyleE2ESI_EENS1_15EpilogueDefaultEEEEEvvEEEEvNT_6ParamsE,"a",@progbits
	.sectionflags	@""
	.align	4
.nv.constant0._ZN7cutlass13device_kernelINS_4gemm6kernel13GemmUniversalIN4cute5tupleIJiiiiEEENS1_10collective13CollectiveMmaINS1_34MainloopSm90TmaGmmaWarpSpecializedILi3ENS5_IJNS4_1CILi1EEESB_SB_EEENS1_35KernelTmaWarpSpecializedCooperativeEEENS5_IJNSA_ILi128EEESF_NSA_ILi32EEEEEENS_6half_tENS5_IJlSB_lEEESI_SJ_NS4_8TiledMMAINS4_8MMA_AtomIJNS4_4SM904GMMA26MMA_64x128x16_F32F16F16_SSILNSN_5MajorE0ELSP_0ELNSN_7ScaleInE1ELSQ_1EEEEEENS4_6LayoutINS5_IJNSA_ILi2EEESB_SB_EEENS5_IJSB_NSA_ILi0EEESW_EEEEENS5_IJNS4_10UnderscoreESZ_SZ_EEEEENS4_13SM90_TMA_LOADENS4_14ComposedLayoutINS4_7SwizzleILi2ELi4ELi3EEENS4_18smem_ptr_flag_bitsILi16EEENST_INS5_IJNSA_ILi8EEESG_EEENS5_IJSG_SB_EEEEEEEvNS4_8identityES12_S1C_vS1D_EENS_8epilogue10collective6detail29Sm90TmaWarpSpecializedAdapterINS1G_15DefaultEpilogueISI_SJ_SJ_NS1F_6thread17LinearCombinationISI_Li1EffLNS1K_9ScaleType4KindE0ELNS_15FloatRoundStyleE2ESI_EENS1_15EpilogueDefaultEEEEEvvEEEEvNT_6ParamsE:
	.zero		1664


//--------------------- SYMBOLS --------------------------

	.type		.nv.reservedSmem.offset0,@object
	.size		.nv.reservedSmem.offset0,0x4
	.type		__assertfail,@function
